	.target	sm_90a

	.elftype	@"ET_EXEC"


//--------------------- .note.nv.tkinfo           --------------------------
	.section	.note.nv.tkinfo,"",@"SHT_NOTE"
	.sectionflags	@"SHF_NOTE_NV_TKINFO"
	.tkinfo
        /*0018*/ 	.word	0x00000002
        /*0030*/ 	.string	""
        /*0030*/ 	.string	"ptxas"
        /*0030*/ 	.string	"Cuda compilation tools, release 13.0, V13.0.88"
        /*0030*/ 	.string	"Build cuda_13.0.r13.0/compiler.36424714_0"
        /*0030*/ 	.string	"-arch sm_90a -m 64 "



//--------------------- .note.nv.cuinfo           --------------------------
	.section	.note.nv.cuinfo,"",@"SHT_NOTE"
	.sectionflags	@"SHF_NOTE_NV_CUINFO"
        /*0018*/ 	.short	0x0002
        /*001a*/ 	.short	0x005a
        /*001c*/ 	.short	0x0082
	.zero		2


//--------------------- .nv.info                  --------------------------
	.section	.nv.info,"",@"SHT_CUDA_INFO"
	.align	4


	//----- nvinfo : EIATTR_REGCOUNT
	.align		4
        /*0000*/ 	.byte	0x04, 0x2f
        /*0002*/ 	.short	(.L_15 - .L_14)
	.align		4
.L_14:
        /*0004*/ 	.word	index@(_ZN7cutlass13device_kernelINS_4gemm6kernel13GemmUniversalIN4cute5tupleIJiiiiEEENS1_10collective13CollectiveMmaINS1_34MainloopSm90TmaGmmaWarpSpecializedILi7ENS5_IJNS4_1CILi1EEESB_SB_EEENS1_35KernelTmaWarpSpecializedCooperativeEEENS5_IJNSA_ILi128EEENSA_ILi64EEESG_EEEaNS5_IJlSB_lEEEaSI_NS4_8TiledMMAINS4_8MMA_AtomIJNS4_4SM904GMMA26MMA_64x64x32_S32S8S8_SS_TNEEEENS4_6LayoutINS5_IJNSA_ILi2EEESB_SB_EEENS5_IJSB_NSA_ILi0EEESS_EEEEENS5_IJNS4_10UnderscoreESV_SV_EEEEENS4_13SM90_TMA_LOADENS4_14ComposedLayoutINS4_7SwizzleILi2ELi4ELi3EEENS4_18smem_ptr_flag_bitsILi8EEENSP_INS5_IJNSA_ILi8EEESG_EEENS5_IJSG_SB_EEEEEEEvNS4_8identityESY_S18_vS19_EENS_8epilogue10collective6detail29Sm90TmaWarpSpecializedAdapterINS1C_15DefaultEpilogueIaSI_SI_NS1B_6thread17LinearCombinationIaLi1EiiLNS1G_9ScaleType4KindE0ELNS_15FloatRoundStyleE2EaEENS1_15EpilogueDefaultEEEEEvvEEEEvNT_6ParamsE)
        /*0008*/ 	.word	0x000000a8


	//----- nvinfo : EIATTR_FRAME_SIZE
	.align		4
.L_15:
        /*000c*/ 	.byte	0x04, 0x11
        /*000e*/ 	.short	(.L_17 - .L_16)
	.align		4
.L_16:
        /*0010*/ 	.word	index@(_ZN7cutlass13device_kernelINS_4gemm6kernel13GemmUniversalIN4cute5tupleIJiiiiEEENS1_10collective13CollectiveMmaINS1_34MainloopSm90TmaGmmaWarpSpecializedILi7ENS5_IJNS4_1CILi1EEESB_SB_EEENS1_35KernelTmaWarpSpecializedCooperativeEEENS5_IJNSA_ILi128EEENSA_ILi64EEESG_EEEaNS5_IJlSB_lEEEaSI_NS4_8TiledMMAINS4_8MMA_AtomIJNS4_4SM904GMMA26MMA_64x64x32_S32S8S8_SS_TNEEEENS4_6LayoutINS5_IJNSA_ILi2EEESB_SB_EEENS5_IJSB_NSA_ILi0EEESS_EEEEENS5_IJNS4_10UnderscoreESV_SV_EEEEENS4_13SM90_TMA_LOADENS4_14ComposedLayoutINS4_7SwizzleILi2ELi4ELi3EEENS4_18smem_ptr_flag_bitsILi8EEENSP_INS5_IJNSA_ILi8EEESG_EEENS5_IJSG_SB_EEEEEEEvNS4_8identityESY_S18_vS19_EENS_8epilogue10collective6detail29Sm90TmaWarpSpecializedAdapterINS1C_15DefaultEpilogueIaSI_SI_NS1B_6thread17LinearCombinationIaLi1EiiLNS1G_9ScaleType4KindE0ELNS_15FloatRoundStyleE2EaEENS1_15EpilogueDefaultEEEEEvvEEEEvNT_6ParamsE)
        /*0014*/ 	.word	0x00000000


	//----- nvinfo : EIATTR_MIN_STACK_SIZE
	.align		4
.L_17:
        /*0018*/ 	.byte	0x04, 0x12
        /*001a*/ 	.short	(.L_19 - .L_18)
	.align		4
.L_18:
        /*001c*/ 	.word	index@(_ZN7cutlass13device_kernelINS_4gemm6kernel13GemmUniversalIN4cute5tupleIJiiiiEEENS1_10collective13CollectiveMmaINS1_34MainloopSm90TmaGmmaWarpSpecializedILi7ENS5_IJNS4_1CILi1EEESB_SB_EEENS1_35KernelTmaWarpSpecializedCooperativeEEENS5_IJNSA_ILi128EEENSA_ILi64EEESG_EEEaNS5_IJlSB_lEEEaSI_NS4_8TiledMMAINS4_8MMA_AtomIJNS4_4SM904GMMA26MMA_64x64x32_S32S8S8_SS_TNEEEENS4_6LayoutINS5_IJNSA_ILi2EEESB_SB_EEENS5_IJSB_NSA_ILi0EEESS_EEEEENS5_IJNS4_10UnderscoreESV_SV_EEEEENS4_13SM90_TMA_LOADENS4_14ComposedLayoutINS4_7SwizzleILi2ELi4ELi3EEENS4_18smem_ptr_flag_bitsILi8EEENSP_INS5_IJNSA_ILi8EEESG_EEENS5_IJSG_SB_EEEEEEEvNS4_8identityESY_S18_vS19_EENS_8epilogue10collective6detail29Sm90TmaWarpSpecializedAdapterINS1C_15DefaultEpilogueIaSI_SI_NS1B_6thread17LinearCombinationIaLi1EiiLNS1G_9ScaleType4KindE0ELNS_15FloatRoundStyleE2EaEENS1_15EpilogueDefaultEEEEEvvEEEEvNT_6ParamsE)
        /*0020*/ 	.word	0x00000000
.L_19:


//--------------------- .nv.compat                --------------------------
	.section	.nv.compat,"",@"SHT_CUDA_COMPAT_INFO"
	.align	4
        /*0000*/ 	.byte	0x02, 0x09, 0x01, 0x00, 0x02, 0x02, 0x04, 0x00, 0x02, 0x05, 0x05, 0x00, 0x03, 0x07, 0x01, 0x01
        /*0010*/ 	.byte	0x02, 0x03, 0x01, 0x00, 0x02, 0x06, 0x01, 0x00, 0x04, 0x0b, 0x08, 0x00, 0x00, 0x00, 0x00, 0x00
        /*0020*/ 	.byte	0x00, 0x00, 0x00, 0x00


//--------------------- .nv.info._ZN7cutlass13device_kernelINS_4gemm6kernel13GemmUniversalIN4cute5tupleIJiiiiEEENS1_10collective13CollectiveMmaINS1_34MainloopSm90TmaGmmaWarpSpecializedILi7ENS5_IJNS4_1CILi1EEESB_SB_EEENS1_35KernelTmaWarpSpecializedCooperativeEEENS5_IJNSA_ILi128EEENSA_ILi64EEESG_EEEaNS5_IJlSB_lEEEaSI_NS4_8TiledMMAINS4_8MMA_AtomIJNS4_4SM904GMMA26MMA_64x64x32_S32S8S8_SS_TNEEEENS4_6LayoutINS5_IJNSA_ILi2EEESB_SB_EEENS5_IJSB_NSA_ILi0EEESS_EEEEENS5_IJNS4_10UnderscoreESV_SV_EEEEENS4_13SM90_TMA_LOADENS4_14ComposedLayoutINS4_7SwizzleILi2ELi4ELi3EEENS4_18smem_ptr_flag_bitsILi8EEENSP_INS5_IJNSA_ILi8EEESG_EEENS5_IJSG_SB_EEEEEEEvNS4_8identityESY_S18_vS19_EENS_8epilogue10collective6detail29Sm90TmaWarpSpecializedAdapterINS1C_15DefaultEpilogueIaSI_SI_NS1B_6thread17LinearCombinationIaLi1EiiLNS1G_9ScaleType4KindE0ELNS_15FloatRoundStyleE2EaEENS1_15EpilogueDefaultEEEEEvvEEEEvNT_6ParamsE --------------------------
	.section	.nv.info._ZN7cutlass13device_kernelINS_4gemm6kernel13GemmUniversalIN4cute5tupleIJiiiiEEENS1_10collective13CollectiveMmaINS1_34MainloopSm90TmaGmmaWarpSpecializedILi7ENS5_IJNS4_1CILi1EEESB_SB_EEENS1_35KernelTmaWarpSpecializedCooperativeEEENS5_IJNSA_ILi128EEENSA_ILi64EEESG_EEEaNS5_IJlSB_lEEEaSI_NS4_8TiledMMAINS4_8MMA_AtomIJNS4_4SM904GMMA26MMA_64x64x32_S32S8S8_SS_TNEEEENS4_6LayoutINS5_IJNSA_ILi2EEESB_SB_EEENS5_IJSB_NSA_ILi0EEESS_EEEEENS5_IJNS4_10UnderscoreESV_SV_EEEEENS4_13SM90_TMA_LOADENS4_14ComposedLayoutINS4_7SwizzleILi2ELi4ELi3EEENS4_18smem_ptr_flag_bitsILi8EEENSP_INS5_IJNSA_ILi8EEESG_EEENS5_IJSG_SB_EEEEEEEvNS4_8identityESY_S18_vS19_EENS_8epilogue10collective6detail29Sm90TmaWarpSpecializedAdapterINS1C_15DefaultEpilogueIaSI_SI_NS1B_6thread17LinearCombinationIaLi1EiiLNS1G_9ScaleType4KindE0ELNS_15FloatRoundStyleE2EaEENS1_15EpilogueDefaultEEEEEvvEEEEvNT_6ParamsE,"",@"SHT_CUDA_INFO"
	.sectionflags	@""
	.align	4


	//----- nvinfo : EIATTR_CUDA_API_VERSION
	.align		4
        /*0000*/ 	.byte	0x04, 0x37
        /*0002*/ 	.short	(.L_21 - .L_20)
.L_20:
        /*0004*/ 	.word	0x00000082


	//----- nvinfo : EIATTR_KPARAM_INFO
	.align		4
.L_21:
        /*0008*/ 	.byte	0x04, 0x17
        /*000a*/ 	.short	(.L_23 - .L_22)
.L_22:
        /*000c*/ 	.word	0x00000000
        /*0010*/ 	.short	0x0000
        /*0012*/ 	.short	0x0070
        /*0014*/ 	.byte	0x00, 0xf0, 0x01, 0x10


	//----- nvinfo : EIATTR_SPARSE_MMA_MASK
	.align		4
.L_23:
        /*0018*/ 	.byte	0x03, 0x50
        /*001a*/ 	.short	0x0000


	//----- nvinfo : EIATTR_MAXREG_COUNT
	.align		4
        /*001c*/ 	.byte	0x03, 0x1b
        /*001e*/ 	.short	0x00a8


	//----- nvinfo : EIATTR_NUM_BARRIERS
	.align		4
        /*0020*/ 	.byte	0x02, 0x4c
        /*0022*/ 	.byte	0x01
	.zero		1


	//----- nvinfo : EIATTR_EXTERNS
	.align		4
        /*0024*/ 	.byte	0x04, 0x0f
        /*0026*/ 	.short	(.L_25 - .L_24)


	//   ....[0]....
	.align		4
.L_24:
        /*0028*/ 	.word	index@(__assertfail)


	//----- nvinfo : EIATTR_MERCURY_ISA_VERSION
	.align		4
.L_25:
        /*002c*/ 	.byte	0x03, 0x5f
        /*002e*/ 	.short	0x0101


	//----- nvinfo : EIATTR_INT_WARP_WIDE_INSTR_OFFSETS
	.align		4
        /*0030*/ 	.byte	0x04, 0x31
        /*0032*/ 	.short	(.L_27 - .L_26)


	//   ....[0]....
.L_26:
        /*0034*/ 	.word	0x00000410


	//   ....[1]....
        /*0038*/ 	.word	0x00000440


	//   ....[2]....
        /*003c*/ 	.word	0x00000520


	//----- nvinfo : EIATTR_COOP_GROUP_MASK_REGIDS
	.align		4
.L_27:
        /*0040*/ 	.byte	0x04, 0x29
        /*0042*/ 	.short	(.L_29 - .L_28)


	//   ....[0]....
.L_28:
        /*0044*/ 	.word	0xffffffff


	//   ....[1]....
        /*0048*/ 	.word	0xffffffff


	//   ....[2]....
        /*004c*/ 	.word	0xffffffff


	//   ....[3]....
        /*0050*/ 	.word	0xffffffff


	//   ....[4]....
        /*0054*/ 	.word	0xffffffff


	//----- nvinfo : EIATTR_COOP_GROUP_INSTR_OFFSETS
	.align		4
.L_29:
        /*0058*/ 	.byte	0x04, 0x28
        /*005a*/ 	.short	(.L_31 - .L_30)


	//   ....[0]....
.L_30:
        /*005c*/ 	.word	0x00000060


	//   ....[1]....
        /*0060*/ 	.word	0x00000070


	//   ....[2]....
        /*0064*/ 	.word	0x00000130


	//   ....[3]....
        /*0068*/ 	.word	0x00000320


	//   ....[4]....
        /*006c*/ 	.word	0x00000fc0


	//----- nvinfo : EIATTR_REG_RECONFIG
	.align		4
.L_31:
        /*0070*/ 	.byte	0x01, 0x54
	.zero		2


	//----- nvinfo : EIATTR_SYSCALL_OFFSETS
	.align		4
        /*0074*/ 	.byte	0x04, 0x46
        /*0076*/ 	.short	(.L_33 - .L_32)


	//   ....[0]....
.L_32:
        /*0078*/ 	.word	0x00001180


	//----- nvinfo : EIATTR_MBARRIER_INSTR_OFFSETS
	.align		4
.L_33:
        /*007c*/ 	.byte	0x04, 0x39
        /*007e*/ 	.short	(.L_35 - .L_34)


	//   ....[0]....
.L_34:
        /*0080*/ 	.word	0x00000230
        /*0084*/ 	.word	0x000000ff
        /*0088*/ 	.word	0x00000000
        /*008c*/ 	.short	0x0100
        /*008e*/ 	.byte	0x08
	.zero		1


	//   ....[1]....
        /*0090*/ 	.word	0x00000240
        /*0094*/ 	.word	0x000000ff
        /*0098*/ 	.word	0x00000038
        /*009c*/ 	.short	0x0100
        /*009e*/ 	.byte	0x08
	.zero		1


	//   ....[2]....
        /*00a0*/ 	.word	0x00000250
        /*00a4*/ 	.word	0x000000ff
        /*00a8*/ 	.word	0x00000008
        /*00ac*/ 	.short	0x0100
        /*00ae*/ 	.byte	0x08
	.zero		1


	//   ....[3]....
        /*00b0*/ 	.word	0x00000260
        /*00b4*/ 	.word	0x000000ff
        /*00b8*/ 	.word	0x00000040
        /*00bc*/ 	.short	0x0100
        /*00be*/ 	.byte	0x08
	.zero		1


	//   ....[4]....
        /*00c0*/ 	.word	0x00000270
        /*00c4*/ 	.word	0x000000ff
        /*00c8*/ 	.word	0x00000010
        /*00cc*/ 	.short	0x0100
        /*00ce*/ 	.byte	0x08
	.zero		1


	//   ....[5]....
        /*00d0*/ 	.word	0x00000280
        /*00d4*/ 	.word	0x000000ff
        /*00d8*/ 	.word	0x00000048
        /*00dc*/ 	.short	0x0100
        /*00de*/ 	.byte	0x08
	.zero		1


	//   ....[6]....
        /*00e0*/ 	.word	0x00000290
        /*00e4*/ 	.word	0x000000ff
        /*00e8*/ 	.word	0x00000018
        /*00ec*/ 	.short	0x0100
        /*00ee*/ 	.byte	0x08
	.zero		1


	//   ....[7]....
        /*00f0*/ 	.word	0x000002a0
        /*00f4*/ 	.word	0x000000ff
        /*00f8*/ 	.word	0x00000050
        /*00fc*/ 	.short	0x0100
        /*00fe*/ 	.byte	0x08
	.zero		1


	//   ....[8]....
        /*0100*/ 	.word	0x000002b0
        /*0104*/ 	.word	0x000000ff
        /*0108*/ 	.word	0x00000020
        /*010c*/ 	.short	0x0100
        /*010e*/ 	.byte	0x08
	.zero		1


	//   ....[9]....
        /*0110*/ 	.word	0x000002c0
        /*0114*/ 	.word	0x000000ff
        /*0118*/ 	.word	0x00000058
        /*011c*/ 	.short	0x0100
        /*011e*/ 	.byte	0x08
	.zero		1


	//   ....[10]....
        /*0120*/ 	.word	0x000002d0
        /*0124*/ 	.word	0x000000ff
        /*0128*/ 	.word	0x00000028
        /*012c*/ 	.short	0x0100
        /*012e*/ 	.byte	0x08
	.zero		1


	//   ....[11]....
        /*0130*/ 	.word	0x000002e0
        /*0134*/ 	.word	0x000000ff
        /*0138*/ 	.word	0x00000060
        /*013c*/ 	.short	0x0100
        /*013e*/ 	.byte	0x08
	.zero		1


	//   ....[12]....
        /*0140*/ 	.word	0x000002f0
        /*0144*/ 	.word	0x000000ff
        /*0148*/ 	.word	0x00000030
        /*014c*/ 	.short	0x0100
        /*014e*/ 	.byte	0x08
	.zero		1


	//   ....[13]....
        /*0150*/ 	.word	0x00000300
        /*0154*/ 	.word	0x000000ff
        /*0158*/ 	.word	0x00000068
        /*015c*/ 	.short	0x0100
        /*015e*/ 	.byte	0x08
	.zero		1


	//   ....[14]....
        /*0160*/ 	.word	0x00000590
        /*0164*/ 	.word	0x000000ff
        /*0168*/ 	.word	0x00000080
        /*016c*/ 	.short	0x0100
        /*016e*/ 	.byte	0x06
	.zero		1


	//   ....[15]....
        /*0170*/ 	.word	0x000005f0
        /*0174*/ 	.word	0x000000ff
        /*0178*/ 	.word	0x00000088
        /*017c*/ 	.short	0x0100
        /*017e*/ 	.byte	0x06
	.zero		1


	//   ....[16]....
        /*0180*/ 	.word	0x00001250
        /*0184*/ 	.word	0x00000003
        /*0188*/ 	.word	0x00000000
        /*018c*/ 	.short	0x010a
        /*018e*/ 	.byte	0x3f
	.zero		1


	//   ....[17]....
        /*0190*/ 	.word	0x00001290
        /*0194*/ 	.word	0x00000003
        /*0198*/ 	.word	0x00000000
        /*019c*/ 	.short	0x010a
        /*019e*/ 	.byte	0x3f
	.zero		1


	//   ....[18]....
        /*01a0*/ 	.word	0x00001560
        /*01a4*/ 	.word	0x00000005
        /*01a8*/ 	.word	0x00000000
        /*01ac*/ 	.short	0x010a
        /*01ae*/ 	.byte	0x3f
	.zero		1


	//   ....[19]....
        /*01b0*/ 	.word	0x000015a0
        /*01b4*/ 	.word	0x00000005
        /*01b8*/ 	.word	0x00000000
        /*01bc*/ 	.short	0x010a
        /*01be*/ 	.byte	0x3f
	.zero		1


	//   ....[20]....
        /*01c0*/ 	.word	0x00001700
        /*01c4*/ 	.word	0x00000004
        /*01c8*/ 	.word	0x00000000
        /*01cc*/ 	.short	0x0101
        /*01ce*/ 	.byte	0x3f
	.zero		1


	//   ....[21]....
        /*01d0*/ 	.word	0x00001900
        /*01d4*/ 	.word	0x00000000
        /*01d8*/ 	.word	0x00000000
        /*01dc*/ 	.short	0x0101
        /*01de*/ 	.byte	0x3f
	.zero		1


	//   ....[22]....
        /*01e0*/ 	.word	0x00004860
        /*01e4*/ 	.word	0x0000000e
        /*01e8*/ 	.word	0x00000038
        /*01ec*/ 	.short	0x010a
        /*01ee*/ 	.byte	0x3f
	.zero		1


	//   ....[23]....
        /*01f0*/ 	.word	0x00004c40
        /*01f4*/ 	.word	0x00000006
        /*01f8*/ 	.word	0x00000088
        /*01fc*/ 	.short	0x0101
        /*01fe*/ 	.byte	0x3f
	.zero		1


	//   ....[24]....
        /*0200*/ 	.word	0x00005330
        /*0204*/ 	.word	0x00000007
        /*0208*/ 	.word	0x00000000
        /*020c*/ 	.short	0x010a
        /*020e*/ 	.byte	0x3f
	.zero		1


	//   ....[25]....
        /*0210*/ 	.word	0x000053b0
        /*0214*/ 	.word	0x00000009
        /*0218*/ 	.word	0x00000000
        /*021c*/ 	.short	0x010a
        /*021e*/ 	.byte	0x3f
	.zero		1


	//   ....[26]....
        /*0220*/ 	.word	0x00005440
        /*0224*/ 	.word	0x00000006
        /*0228*/ 	.word	0x00000000
        /*022c*/ 	.short	0x010a
        /*022e*/ 	.byte	0x3f
	.zero		1


	//   ....[27]....
        /*0230*/ 	.word	0x000054d0
        /*0234*/ 	.word	0x00000009
        /*0238*/ 	.word	0x00000000
        /*023c*/ 	.short	0x010a
        /*023e*/ 	.byte	0x3f
	.zero		1


	//   ....[28]....
        /*0240*/ 	.word	0x00005560
        /*0244*/ 	.word	0x00000006
        /*0248*/ 	.word	0x00000000
        /*024c*/ 	.short	0x010a
        /*024e*/ 	.byte	0x3f
	.zero		1


	//   ....[29]....
        /*0250*/ 	.word	0x000055f0
        /*0254*/ 	.word	0x00000009
        /*0258*/ 	.word	0x00000000
        /*025c*/ 	.short	0x010a
        /*025e*/ 	.byte	0x3f
	.zero		1


	//   ....[30]....
        /*0260*/ 	.word	0x00005680
        /*0264*/ 	.word	0x00000003
        /*0268*/ 	.word	0x00000000
        /*026c*/ 	.short	0x010a
        /*026e*/ 	.byte	0x3f
	.zero		1


	//   ....[31]....
        /*0270*/ 	.word	0x000056e0
        /*0274*/ 	.word	0x00000003
        /*0278*/ 	.word	0x00000000
        /*027c*/ 	.short	0x010a
        /*027e*/ 	.byte	0x3f
	.zero		1


	//   ....[32]....
        /*0280*/ 	.word	0x00005730
        /*0284*/ 	.word	0x00000005
        /*0288*/ 	.word	0x00000000
        /*028c*/ 	.short	0x010a
        /*028e*/ 	.byte	0x3f
	.zero		1


	//   ....[33]....
        /*0290*/ 	.word	0x00005800
        /*0294*/ 	.word	0x0000000e
        /*0298*/ 	.word	0x00000038
        /*029c*/ 	.short	0x010a
        /*029e*/ 	.byte	0x3f
	.zero		1


	//   ....[34]....
        /*02a0*/ 	.word	0x000058d0
        /*02a4*/ 	.word	0x00000007
        /*02a8*/ 	.word	0x00000000
        /*02ac*/ 	.short	0x010a
        /*02ae*/ 	.byte	0x3f
	.zero		1


	//   ....[35]....
        /*02b0*/ 	.word	0x00005920
        /*02b4*/ 	.word	0x00000009
        /*02b8*/ 	.word	0x00000000
        /*02bc*/ 	.short	0x010a
        /*02be*/ 	.byte	0x3f
	.zero		1


	//   ....[36]....
        /*02c0*/ 	.word	0x00005970
        /*02c4*/ 	.word	0x00000006
        /*02c8*/ 	.word	0x00000000
        /*02cc*/ 	.short	0x010a
        /*02ce*/ 	.byte	0x3f
	.zero		1


	//   ....[37]....
        /*02d0*/ 	.word	0x000059c0
        /*02d4*/ 	.word	0x00000009
        /*02d8*/ 	.word	0x00000000
        /*02dc*/ 	.short	0x010a
        /*02de*/ 	.byte	0x3f
	.zero		1


	//   ....[38]....
        /*02e0*/ 	.word	0x00005a10
        /*02e4*/ 	.word	0x00000006
        /*02e8*/ 	.word	0x00000000
        /*02ec*/ 	.short	0x010a
        /*02ee*/ 	.byte	0x3f
	.zero		1


	//   ....[39]....
        /*02f0*/ 	.word	0x00005a60
        /*02f4*/ 	.word	0x00000009
        /*02f8*/ 	.word	0x00000000
        /*02fc*/ 	.short	0x010a
        /*02fe*/ 	.byte	0x3f
	.zero		1


	//----- nvinfo : EIATTR_NUM_MBARRIERS
	.align		4
.L_35:
        /*0300*/ 	.byte	0x03, 0x38
        /*0302*/ 	.short	0x0010


	//----- nvinfo : EIATTR_EXIT_INSTR_OFFSETS
	.align		4
        /*0304*/ 	.byte	0x04, 0x1c
        /*0306*/ 	.short	(.L_37 - .L_36)


	//   ....[0]....
.L_36:
        /*0308*/ 	.word	0x00000640


	//   ....[1]....
        /*030c*/ 	.word	0x00000f00


	//   ....[2]....
        /*0310*/ 	.word	0x00003ed0


	//   ....[3]....
        /*0314*/ 	.word	0x00004500


	//   ....[4]....
        /*0318*/ 	.word	0x000056d0


	//----- nvinfo : EIATTR_MAX_THREADS
	.align		4
.L_37:
        /*031c*/ 	.byte	0x04, 0x05
        /*031e*/ 	.short	(.L_39 - .L_38)
.L_38:
        /*0320*/ 	.word	0x00000180
        /*0324*/ 	.word	0x00000001
        /*0328*/ 	.word	0x00000001


	//----- nvinfo : EIATTR_CRS_STACK_SIZE
	.align		4
.L_39:
        /*032c*/ 	.byte	0x04, 0x1e
        /*032e*/ 	.short	(.L_41 - .L_40)
.L_40:
        /*0330*/ 	.word	0x00000000


	//----- nvinfo : EIATTR_CBANK_PARAM_SIZE
	.align		4
.L_41:
        /*0334*/ 	.byte	0x03, 0x19
        /*0336*/ 	.short	0x0470


	//----- nvinfo : EIATTR_PARAM_CBANK
	.align		4
        /*0338*/ 	.byte	0x04, 0x0a
        /*033a*/ 	.short	(.L_43 - .L_42)
	.align		4
.L_42:
        /*033c*/ 	.word	index@(.nv.constant0._ZN7cutlass13device_kernelINS_4gemm6kernel13GemmUniversalIN4cute5tupleIJiiiiEEENS1_10collective13CollectiveMmaINS1_34MainloopSm90TmaGmmaWarpSpecializedILi7ENS5_IJNS4_1CILi1EEESB_SB_EEENS1_35KernelTmaWarpSpecializedCooperativeEEENS5_IJNSA_ILi128EEENSA_ILi64EEESG_EEEaNS5_IJlSB_lEEEaSI_NS4_8TiledMMAINS4_8MMA_AtomIJNS4_4SM904GMMA26MMA_64x64x32_S32S8S8_SS_TNEEEENS4_6LayoutINS5_IJNSA_ILi2EEESB_SB_EEENS5_IJSB_NSA_ILi0EEESS_EEEEENS5_IJNS4_10UnderscoreESV_SV_EEEEENS4_13SM90_TMA_LOADENS4_14ComposedLayoutINS4_7SwizzleILi2ELi4ELi3EEENS4_18smem_ptr_flag_bitsILi8EEENSP_INS5_IJNSA_ILi8EEESG_EEENS5_IJSG_SB_EEEEEEEvNS4_8identityESY_S18_vS19_EENS_8epilogue10collective6detail29Sm90TmaWarpSpecializedAdapterINS1C_15DefaultEpilogueIaSI_SI_NS1B_6thread17LinearCombinationIaLi1EiiLNS1G_9ScaleType4KindE0ELNS_15FloatRoundStyleE2EaEENS1_15EpilogueDefaultEEEEEvvEEEEvNT_6ParamsE)
        /*0340*/ 	.short	0x0210
        /*0342*/ 	.short	0x0470


	//----- nvinfo : EIATTR_SW_WAR
	.align		4
.L_43:
        /*0344*/ 	.byte	0x04, 0x36
        /*0346*/ 	.short	(.L_45 - .L_44)
.L_44:
        /*0348*/ 	.word	0x00000008
.L_45:


//--------------------- .nv.callgraph             --------------------------
	.section	.nv.callgraph,"",@"SHT_CUDA_CALLGRAPH"
	.align	4
	.sectionentsize	8
	.align		4
        /*0000*/ 	.word	0x00000000
	.align		4
        /*0004*/ 	.word	0xffffffff
	.align		4
        /*0008*/ 	.word	index@(_ZN7cutlass13device_kernelINS_4gemm6kernel13GemmUniversalIN4cute5tupleIJiiiiEEENS1_10collective13CollectiveMmaINS1_34MainloopSm90TmaGmmaWarpSpecializedILi7ENS5_IJNS4_1CILi1EEESB_SB_EEENS1_35KernelTmaWarpSpecializedCooperativeEEENS5_IJNSA_ILi128EEENSA_ILi64EEESG_EEEaNS5_IJlSB_lEEEaSI_NS4_8TiledMMAINS4_8MMA_AtomIJNS4_4SM904GMMA26MMA_64x64x32_S32S8S8_SS_TNEEEENS4_6LayoutINS5_IJNSA_ILi2EEESB_SB_EEENS5_IJSB_NSA_ILi0EEESS_EEEEENS5_IJNS4_10UnderscoreESV_SV_EEEEENS4_13SM90_TMA_LOADENS4_14ComposedLayoutINS4_7SwizzleILi2ELi4ELi3EEENS4_18smem_ptr_flag_bitsILi8EEENSP_INS5_IJNSA_ILi8EEESG_EEENS5_IJSG_SB_EEEEEEEvNS4_8identityESY_S18_vS19_EENS_8epilogue10collective6detail29Sm90TmaWarpSpecializedAdapterINS1C_15DefaultEpilogueIaSI_SI_NS1B_6thread17LinearCombinationIaLi1EiiLNS1G_9ScaleType4KindE0ELNS_15FloatRoundStyleE2EaEENS1_15EpilogueDefaultEEEEEvvEEEEvNT_6ParamsE)
	.align		4
        /*000c*/ 	.word	index@(__assertfail)
	.align		4
        /*0010*/ 	.word	0x00000000
	.align		4
        /*0014*/ 	.word	0xfffffffe
	.align		4
        /*0018*/ 	.word	0x00000000
	.align		4
        /*001c*/ 	.word	0xfffffffd
	.align		4
        /*0020*/ 	.word	0x00000000
	.align		4
        /*0024*/ 	.word	0xfffffffc


//--------------------- .nv.constant4             --------------------------
	.section	.nv.constant4,"a",@progbits
	.align	8
	.align		8
.nv.constant4:
        /*0000*/ 	.dword	__assertfail
	.align		8
        /*0008*/ 	.dword	__unnamed_1
	.align		8
        /*0010*/ 	.dword	_ZN40_INTERNAL_463320fc_4_k_cu_6a89bb25_285994cuda3std3__45__cpo5beginE
	.align		8
        /*0018*/ 	.dword	_ZN40_INTERNAL_463320fc_4_k_cu_6a89bb25_285994cuda3std3__45__cpo3endE
	.align		8
        /*0020*/ 	.dword	_ZN40_INTERNAL_463320fc_4_k_cu_6a89bb25_285994cuda3std3__45__cpo6cbeginE
	.align		8
        /*0028*/ 	.dword	_ZN40_INTERNAL_463320fc_4_k_cu_6a89bb25_285994cuda3std3__45__cpo4cendE
	.align		8
        /*0030*/ 	.dword	_ZN40_INTERNAL_463320fc_4_k_cu_6a89bb25_285994cuda3std3__442_GLOBAL__N__463320fc_4_k_cu_6a89bb25_285996ignoreE
	.align		8
        /*0038*/ 	.dword	_ZN40_INTERNAL_463320fc_4_k_cu_6a89bb25_285994cuda3std3__419piecewise_constructE
	.align		8
        /*0040*/ 	.dword	_ZN40_INTERNAL_463320fc_4_k_cu_6a89bb25_285994cuda3std3__48in_placeE
	.align		8
        /*0048*/ 	.dword	_ZN40_INTERNAL_463320fc_4_k_cu_6a89bb25_285994cuda3std6ranges3__45__cpo4swapE
	.align		8
        /*0050*/ 	.dword	_ZN40_INTERNAL_463320fc_4_k_cu_6a89bb25_285994cuda3std6ranges3__45__cpo9iter_moveE
	.align		8
        /*0058*/ 	.dword	_ZN40_INTERNAL_463320fc_4_k_cu_6a89bb25_285994cute7productE
	.align		8
        /*0060*/ 	.dword	_ZN40_INTERNAL_463320fc_4_k_cu_6a89bb25_285994cute1_E
	.align		8
        /*0068*/ 	.dword	$str$22
	.align		8
        /*0070*/ 	.dword	$str$23


//--------------------- .text._ZN7cutlass13device_kernelINS_4gemm6kernel13GemmUniversalIN4cute5tupleIJiiiiEEENS1_10collective13CollectiveMmaINS1_34MainloopSm90TmaGmmaWarpSpecializedILi7ENS5_IJNS4_1CILi1EEESB_SB_EEENS1_35KernelTmaWarpSpecializedCooperativeEEENS5_IJNSA_ILi128EEENSA_ILi64EEESG_EEEaNS5_IJlSB_lEEEaSI_NS4_8TiledMMAINS4_8MMA_AtomIJNS4_4SM904GMMA26MMA_64x64x32_S32S8S8_SS_TNEEEENS4_6LayoutINS5_IJNSA_ILi2EEESB_SB_EEENS5_IJSB_NSA_ILi0EEESS_EEEEENS5_IJNS4_10UnderscoreESV_SV_EEEEENS4_13SM90_TMA_LOADENS4_14ComposedLayoutINS4_7SwizzleILi2ELi4ELi3EEENS4_18smem_ptr_flag_bitsILi8EEENSP_INS5_IJNSA_ILi8EEESG_EEENS5_IJSG_SB_EEEEEEEvNS4_8identityESY_S18_vS19_EENS_8epilogue10collective6detail29Sm90TmaWarpSpecializedAdapterINS1C_15DefaultEpilogueIaSI_SI_NS1B_6thread17LinearCombinationIaLi1EiiLNS1G_9ScaleType4KindE0ELNS_15FloatRoundStyleE2EaEENS1_15EpilogueDefaultEEEEEvvEEEEvNT_6ParamsE --------------------------
	.section	.text._ZN7cutlass13device_kernelINS_4gemm6kernel13GemmUniversalIN4cute5tupleIJiiiiEEENS1_10collective13CollectiveMmaINS1_34MainloopSm90TmaGmmaWarpSpecializedILi7ENS5_IJNS4_1CILi1EEESB_SB_EEENS1_35KernelTmaWarpSpecializedCooperativeEEENS5_IJNSA_ILi128EEENSA_ILi64EEESG_EEEaNS5_IJlSB_lEEEaSI_NS4_8TiledMMAINS4_8MMA_AtomIJNS4_4SM904GMMA26MMA_64x64x32_S32S8S8_SS_TNEEEENS4_6LayoutINS5_IJNSA_ILi2EEESB_SB_EEENS5_IJSB_NSA_ILi0EEESS_EEEEENS5_IJNS4_10UnderscoreESV_SV_EEEEENS4_13SM90_TMA_LOADENS4_14ComposedLayoutINS4_7SwizzleILi2ELi4ELi3EEENS4_18smem_ptr_flag_bitsILi8EEENSP_INS5_IJNSA_ILi8EEESG_EEENS5_IJSG_SB_EEEEEEEvNS4_8identityESY_S18_vS19_EENS_8epilogue10collective6detail29Sm90TmaWarpSpecializedAdapterINS1C_15DefaultEpilogueIaSI_SI_NS1B_6thread17LinearCombinationIaLi1EiiLNS1G_9ScaleType4KindE0ELNS_15FloatRoundStyleE2EaEENS1_15EpilogueDefaultEEEEEvvEEEEvNT_6ParamsE,"ax",@progbits
	.align	128
.text._ZN7cutlass13device_kernelINS_4gemm6kernel13GemmUniversalIN4cute5tupleIJiiiiEEENS1_10collective13CollectiveMmaINS1_34MainloopSm90TmaGmmaWarpSpecializedILi7ENS5_IJNS4_1CILi1EEESB_SB_EEENS1_35KernelTmaWarpSpecializedCooperativeEEENS5_IJNSA_ILi128EEENSA_ILi64EEESG_EEEaNS5_IJlSB_lEEEaSI_NS4_8TiledMMAINS4_8MMA_AtomIJNS4_4SM904GMMA26MMA_64x64x32_S32S8S8_SS_TNEEEENS4_6LayoutINS5_IJNSA_ILi2EEESB_SB_EEENS5_IJSB_NSA_ILi0EEESS_EEEEENS5_IJNS4_10UnderscoreESV_SV_EEEEENS4_13SM90_TMA_LOADENS4_14ComposedLayoutINS4_7SwizzleILi2ELi4ELi3EEENS4_18smem_ptr_flag_bitsILi8EEENSP_INS5_IJNSA_ILi8EEESG_EEENS5_IJSG_SB_EEEEEEEvNS4_8identityESY_S18_vS19_EENS_8epilogue10collective6detail29Sm90TmaWarpSpecializedAdapterINS1C_15DefaultEpilogueIaSI_SI_NS1B_6thread17LinearCombinationIaLi1EiiLNS1G_9ScaleType4KindE0ELNS_15FloatRoundStyleE2EaEENS1_15EpilogueDefaultEEEEEvvEEEEvNT_6ParamsE:
        .type           _ZN7cutlass13device_kernelINS_4gemm6kernel13GemmUniversalIN4cute5tupleIJiiiiEEENS1_10collective13CollectiveMmaINS1_34MainloopSm90TmaGmmaWarpSpecializedILi7ENS5_IJNS4_1CILi1EEESB_SB_EEENS1_35KernelTmaWarpSpecializedCooperativeEEENS5_IJNSA_ILi128EEENSA_ILi64EEESG_EEEaNS5_IJlSB_lEEEaSI_NS4_8TiledMMAINS4_8MMA_AtomIJNS4_4SM904GMMA26MMA_64x64x32_S32S8S8_SS_TNEEEENS4_6LayoutINS5_IJNSA_ILi2EEESB_SB_EEENS5_IJSB_NSA_ILi0EEESS_EEEEENS5_IJNS4_10UnderscoreESV_SV_EEEEENS4_13SM90_TMA_LOADENS4_14ComposedLayoutINS4_7SwizzleILi2ELi4ELi3EEENS4_18smem_ptr_flag_bitsILi8EEENSP_INS5_IJNSA_ILi8EEESG_EEENS5_IJSG_SB_EEEEEEEvNS4_8identityESY_S18_vS19_EENS_8epilogue10collective6detail29Sm90TmaWarpSpecializedAdapterINS1C_15DefaultEpilogueIaSI_SI_NS1B_6thread17LinearCombinationIaLi1EiiLNS1G_9ScaleType4KindE0ELNS_15FloatRoundStyleE2EaEENS1_15EpilogueDefaultEEEEEvvEEEEvNT_6ParamsE,@function
        .size           _ZN7cutlass13device_kernelINS_4gemm6kernel13GemmUniversalIN4cute5tupleIJiiiiEEENS1_10collective13CollectiveMmaINS1_34MainloopSm90TmaGmmaWarpSpecializedILi7ENS5_IJNS4_1CILi1EEESB_SB_EEENS1_35KernelTmaWarpSpecializedCooperativeEEENS5_IJNSA_ILi128EEENSA_ILi64EEESG_EEEaNS5_IJlSB_lEEEaSI_NS4_8TiledMMAINS4_8MMA_AtomIJNS4_4SM904GMMA26MMA_64x64x32_S32S8S8_SS_TNEEEENS4_6LayoutINS5_IJNSA_ILi2EEESB_SB_EEENS5_IJSB_NSA_ILi0EEESS_EEEEENS5_IJNS4_10UnderscoreESV_SV_EEEEENS4_13SM90_TMA_LOADENS4_14ComposedLayoutINS4_7SwizzleILi2ELi4ELi3EEENS4_18smem_ptr_flag_bitsILi8EEENSP_INS5_IJNSA_ILi8EEESG_EEENS5_IJSG_SB_EEEEEEEvNS4_8identityESY_S18_vS19_EENS_8epilogue10collective6detail29Sm90TmaWarpSpecializedAdapterINS1C_15DefaultEpilogueIaSI_SI_NS1B_6thread17LinearCombinationIaLi1EiiLNS1G_9ScaleType4KindE0ELNS_15FloatRoundStyleE2EaEENS1_15EpilogueDefaultEEEEEvvEEEEvNT_6ParamsE,(.L_x_140 - _ZN7cutlass13device_kernelINS_4gemm6kernel13GemmUniversalIN4cute5tupleIJiiiiEEENS1_10collective13CollectiveMmaINS1_34MainloopSm90TmaGmmaWarpSpecializedILi7ENS5_IJNS4_1CILi1EEESB_SB_EEENS1_35KernelTmaWarpSpecializedCooperativeEEENS5_IJNSA_ILi128EEENSA_ILi64EEESG_EEEaNS5_IJlSB_lEEEaSI_NS4_8TiledMMAINS4_8MMA_AtomIJNS4_4SM904GMMA26MMA_64x64x32_S32S8S8_SS_TNEEEENS4_6LayoutINS5_IJNSA_ILi2EEESB_SB_EEENS5_IJSB_NSA_ILi0EEESS_EEEEENS5_IJNS4_10UnderscoreESV_SV_EEEEENS4_13SM90_TMA_LOADENS4_14ComposedLayoutINS4_7SwizzleILi2ELi4ELi3EEENS4_18smem_ptr_flag_bitsILi8EEENSP_INS5_IJNSA_ILi8EEESG_EEENS5_IJSG_SB_EEEEEEEvNS4_8identityESY_S18_vS19_EENS_8epilogue10collective6detail29Sm90TmaWarpSpecializedAdapterINS1C_15DefaultEpilogueIaSI_SI_NS1B_6thread17LinearCombinationIaLi1EiiLNS1G_9ScaleType4KindE0ELNS_15FloatRoundStyleE2EaEENS1_15EpilogueDefaultEEEEEvvEEEEvNT_6ParamsE)
        .other          _ZN7cutlass13device_kernelINS_4gemm6kernel13GemmUniversalIN4cute5tupleIJiiiiEEENS1_10collective13CollectiveMmaINS1_34MainloopSm90TmaGmmaWarpSpecializedILi7ENS5_IJNS4_1CILi1EEESB_SB_EEENS1_35KernelTmaWarpSpecializedCooperativeEEENS5_IJNSA_ILi128EEENSA_ILi64EEESG_EEEaNS5_IJlSB_lEEEaSI_NS4_8TiledMMAINS4_8MMA_AtomIJNS4_4SM904GMMA26MMA_64x64x32_S32S8S8_SS_TNEEEENS4_6LayoutINS5_IJNSA_ILi2EEESB_SB_EEENS5_IJSB_NSA_ILi0EEESS_EEEEENS5_IJNS4_10UnderscoreESV_SV_EEEEENS4_13SM90_TMA_LOADENS4_14ComposedLayoutINS4_7SwizzleILi2ELi4ELi3EEENS4_18smem_ptr_flag_bitsILi8EEENSP_INS5_IJNSA_ILi8EEESG_EEENS5_IJSG_SB_EEEEEEEvNS4_8identityESY_S18_vS19_EENS_8epilogue10collective6detail29Sm90TmaWarpSpecializedAdapterINS1C_15DefaultEpilogueIaSI_SI_NS1B_6thread17LinearCombinationIaLi1EiiLNS1G_9ScaleType4KindE0ELNS_15FloatRoundStyleE2EaEENS1_15EpilogueDefaultEEEEEvvEEEEvNT_6ParamsE,@"STO_CUDA_ENTRY STV_DEFAULT"
_ZN7cutlass13device_kernelINS_4gemm6kernel13GemmUniversalIN4cute5tupleIJiiiiEEENS1_10collective13CollectiveMmaINS1_34MainloopSm90TmaGmmaWarpSpecializedILi7ENS5_IJNS4_1CILi1EEESB_SB_EEENS1_35KernelTmaWarpSpecializedCooperativeEEENS5_IJNSA_ILi128EEENSA_ILi64EEESG_EEEaNS5_IJlSB_lEEEaSI_NS4_8TiledMMAINS4_8MMA_AtomIJNS4_4SM904GMMA26MMA_64x64x32_S32S8S8_SS_TNEEEENS4_6LayoutINS5_IJNSA_ILi2EEESB_SB_EEENS5_IJSB_NSA_ILi0EEESS_EEEEENS5_IJNS4_10UnderscoreESV_SV_EEEEENS4_13SM90_TMA_LOADENS4_14ComposedLayoutINS4_7SwizzleILi2ELi4ELi3EEENS4_18smem_ptr_flag_bitsILi8EEENSP_INS5_IJNSA_ILi8EEESG_EEENS5_IJSG_SB_EEEEEEEvNS4_8identityESY_S18_vS19_EENS_8epilogue10collective6detail29Sm90TmaWarpSpecializedAdapterINS1C_15DefaultEpilogueIaSI_SI_NS1B_6thread17LinearCombinationIaLi1EiiLNS1G_9ScaleType4KindE0ELNS_15FloatRoundStyleE2EaEENS1_15EpilogueDefaultEEEEEvvEEEEvNT_6ParamsE:
[----:B------:R-:W0:Y:S01]  /*0000*/  LDC R1, c[0x0][0x28] ;  /* 0x00000a00ff017b82 */ /* 0x000e220000000800 */
[----:B------:R-:W1:Y:S01]  /*0010*/  S2R R18, SR_TID.X ;  /* 0x0000000000127919 */ /* 0x000e620000002100 */
[----:B------:R-:W-:Y:S01]  /*0020*/  ELECT P0, URZ, PT ;  /* 0x00000000003f782f */ /* 0x000fe20003800000 */
[----:B------:R-:W-:Y:S01]  /*0030*/  BSSY B0, `(.L_x_0) ;  /* 0x000000f000007945 */ /* 0x000fe20003800000 */
[--C-:B-1----:R-:W-:Y:S02]  /*0040*/  SHF.R.U32.HI R0, RZ, 0x5, R18.reuse ;  /* 0x00000005ff007819 */ /* 0x102fe40000011612 */
[----:B------:R-:W-:-:S03]  /*0050*/  SHF.R.U32.HI R2, RZ, 0x7, R18 ;  /* 0x00000007ff027819 */ /* 0x000fc60000011612 */
[----:B------:R-:W1:Y:S04]  /*0060*/  SHFL.IDX PT, R5, R0, RZ, 0x1f ;  /* 0x00001fff00057589 */ /* 0x000e6800000e0000 */
[----:B------:R2:W3:Y:S01]  /*0070*/  SHFL.IDX PT, R8, R2, RZ, 0x1f ;  /* 0x00001fff02087589 */ /* 0x0004e200000e0000 */
[----:B-1----:R-:W-:-:S13]  /*0080*/  ISETP.NE.OR P0, PT, R5, RZ, !P0 ;  /* 0x000000ff0500720c */ /* 0x002fda0004705670 */
[----:B0-23--:R-:W-:Y:S05]  /*0090*/  @P0 BRA `(.L_x_1) ;  /* 0x0000000000200947 */ /* 0x00dfea0003800000 */
[----:B------:R-:W-:Y:S02]  /*00a0*/  ULDC.64 UR4, c[0x0][0x198] ;  /* 0x0000660000047ab9 */ /* 0x000fe40000000a00 */
[----:B------:R-:W-:Y:S02]  /*00b0*/  UIADD3 UR6, UP0, UR4, 0xf0, URZ ;  /* 0x000000f004067890 */ /* 0x000fe4000ff1e03f */
[----:B------:R-:W-:Y:S02]  /*00c0*/  UIADD3 UR4, UP1, UR4, 0x1f0, URZ ;  /* 0x000001f004047890 */ /* 0x000fe4000ff3e03f */
[----:B------:R-:W-:Y:S02]  /*00d0*/  UIADD3.X UR7, URZ, UR5, URZ, UP0, !UPT ;  /* 0x000000053f077290 */ /* 0x000fe400087fe43f */
[----:B------:R-:W-:-:S07]  /*00e0*/  UIADD3.X UR5, URZ, UR5, URZ, UP1, !UPT ;  /* 0x000000053f057290 */ /* 0x000fce0008ffe43f */
[----:B------:R0:W-:Y:S02]  /*00f0*/  UTMACCTL.PF [UR6] ;  /* 0x00000000060079b9 */ /* 0x0001e40008040000 */
[----:B------:R0:W-:Y:S02]  /*0100*/  UTMACCTL.PF [UR4] ;  /* 0x00000000040079b9 */ /* 0x0001e40008040000 */
[----:B0-----:R-:W-:Y:S01]  /*0110*/  NOP ;  /* 0x0000000000007918 */ /* 0x001fe20000000000 */
.L_x_1:
[----:B------:R-:W-:Y:S05]  /*0120*/  BSYNC B0 ;  /* 0x0000000000007941 */ /* 0x000fea0003800000 */
.L_x_0:
[----:B------:R-:W0:Y:S02]  /*0130*/  SHFL.IDX PT, R2, R0, RZ, 0x1f ;  /* 0x00001fff00027589 */ /* 0x000e2400000e0000 */
[----:B0-----:R-:W-:-:S13]  /*0140*/  ISETP.NE.AND P0, PT, R2, RZ, PT ;  /* 0x000000ff0200720c */ /* 0x001fda0003f05270 */
[----:B------:R-:W-:Y:S05]  /*0150*/  @P0 BRA `(.L_x_2) ;  /* 0x0000000000700947 */ /* 0x000fea0003800000 */
[----:B------:R-:W0:Y:S01]  /*0160*/  S2UR UR8, SR_CgaCtaId ;  /* 0x00000000000879c3 */ /* 0x000e220000008800 */
[----:B------:R-:W-:Y:S01]  /*0170*/  UMOV UR4, 0x400 ;  /* 0x0000040000047882 */ /* 0x000fe20000000000 */
[----:B------:R-:W-:Y:S01]  /*0180*/  UMOV UR5, 0x1 ;  /* 0x0000000100057882 */ /* 0x000fe20000000000 */
[----:B------:R-:W-:Y:S01]  /*0190*/  UMOV UR6, 0x100 ;  /* 0x0000010000067882 */ /* 0x000fe20000000000 */
[----:B------:R-:W-:Y:S01]  /*01a0*/  ELECT P0, URZ, PT ;  /* 0x00000000003f782f */ /* 0x000fe20003800000 */
[----:B------:R-:W-:-:S04]  /*01b0*/  UIADD3 UR6, -UR6, 0x100000, URZ ;  /* 0x0010000006067890 */ /* 0x000fc8000fffe13f */
[----:B------:R-:W-:Y:S02]  /*01c0*/  USHF.L.U32 UR7, UR6, 0xb, URZ ;  /* 0x0000000b06077899 */ /* 0x000fe4000800063f */
[----:B------:R-:W-:Y:S02]  /*01d0*/  USHF.L.U32 UR6, UR6, 0x1, URZ ;  /* 0x0000000106067899 */ /* 0x000fe4000800063f */
[----:B0-----:R-:W-:Y:S02]  /*01e0*/  ULEA UR8, UR8, UR4, 0x18 ;  /* 0x0000000408087291 */ /* 0x001fe4000f8ec03f */
[----:B------:R-:W-:-:S04]  /*01f0*/  UIADD3 UR4, -UR5, 0x100000, URZ ;  /* 0x0010000005047890 */ /* 0x000fc8000fffe13f */
[----:B------:R-:W-:Y:S02]  /*0200*/  USHF.L.U32 UR5, UR4, 0xb, URZ ;  /* 0x0000000b04057899 */ /* 0x000fe4000800063f */
[----:B------:R-:W-:Y:S01]  /*0210*/  USHF.L.U32 UR4, UR4, 0x1, URZ ;  /* 0x0000000104047899 */ /* 0x000fe2000800063f */
[----:B------:R-:W0:Y:S11]  /*0220*/  FENCE.VIEW.ASYNC.S ;  /* 0x00000000000073c6 */ /* 0x000e360000000000 */
[----:B0-----:R0:W1:Y:S01]  /*0230*/  SYNCS.EXCH.64 URZ, [UR8], UR4 ;  /* 0x00000004083f75b2 */ /* 0x0010620008000100 */
[----:B------:R0:W2:Y:S01]  /*0240*/  SYNCS.EXCH.64 URZ, [UR8+0x38], UR6 ;  /* 0x00003806083f75b2 */ /* 0x0000a20008000100 */
[----:B------:R0:W3:Y:S01]  /*0250*/  SYNCS.EXCH.64 URZ, [UR8+0x8], UR4 ;  /* 0x00000804083f75b2 */ /* 0x0000e20008000100 */
[----:B------:R0:W4:Y:S01]  /*0260*/  SYNCS.EXCH.64 URZ, [UR8+0x40], UR6 ;  /* 0x00004006083f75b2 */ /* 0x0001220008000100 */
[----:B------:R0:W0:Y:S01]  /*0270*/  SYNCS.EXCH.64 URZ, [UR8+0x10], UR4 ;  /* 0x00001004083f75b2 */ /* 0x0000220008000100 */
        /* <DEDUP_REMOVED lines=9> */
[----:B------:R-:W-:Y:S01]  /*0310*/  NOP ;  /* 0x0000000000007918 */ /* 0x000fe20000000000 */
.L_x_2:
[----:B------:R-:W5:Y:S01]  /*0320*/  SHFL.IDX PT, R0, R0, RZ, 0x1f ;  /* 0x00001fff00007589 */ /* 0x000f6200000e0000 */
[----:B------:R-:W-:Y:S01]  /*0330*/  ELECT P0, URZ, PT ;  /* 0x00000000003f782f */ /* 0x000fe20003800000 */
[----:B------:R-:W1:Y:S01]  /*0340*/  LDC R2, c[0x0][0x65c] ;  /* 0x00019700ff027b82 */ /* 0x000e620000000800 */
[----:B------:R-:W-:Y:S01]  /*0350*/  SHF.R.S32.HI R6, RZ, 0x1f, R5 ;  /* 0x0000001fff067819 */ /* 0x000fe20000011405 */
[----:B------:R-:W2:Y:S01]  /*0360*/  S2R R3, SR_CTAID.Y ;  /* 0x0000000000037919 */ /* 0x000ea20000002600 */
[----:B0-----:R-:W-:Y:S01]  /*0370*/  UMOV UR4, 0x20 ;  /* 0x0000002000047882 */ /* 0x001fe20000000000 */
[----:B------:R-:W-:Y:S01]  /*0380*/  ISETP.NE.AND P2, PT, R8, RZ, PT ;  /* 0x000000ff0800720c */ /* 0x000fe20003f45270 */
[----:B------:R-:W-:Y:S01]  /*0390*/  NOP ;  /* 0x0000000000007918 */ /* 0x000fe20000000000 */
[----:B------:R-:W0:Y:S01]  /*03a0*/  S2R R4, SR_CTAID.X ;  /* 0x0000000000047919 */ /* 0x000e220000002500 */
[----:B------:R-:W-:Y:S01]  /*03b0*/  LEA.HI R6, R6, R5, RZ, 0x2 ;  /* 0x0000000506067211 */ /* 0x000fe200078f10ff */
[----:B------:R-:W-:Y:S01]  /*03c0*/  NOP ;  /* 0x0000000000007918 */ /* 0x000fe20000000000 */
[----:B-----5:R-:W-:-:S02]  /*03d0*/  ISETP.NE.OR P0, PT, R0, RZ, !P0 ;  /* 0x000000ff0000720c */ /* 0x020fc40004705670 */
[----:B-1----:R-:W-:-:S04]  /*03e0*/  ISETP.NE.AND P3, PT, R2, 0x1, PT ;  /* 0x000000010200780c */ /* 0x002fc80003f65270 */
[----:B------:R-:W-:Y:S02]  /*03f0*/  P2R R0, PR, RZ, 0x8 ;  /* 0x00000008ff007803 */ /* 0x000fe40000000000 */
[----:B------:R-:W-:-:S05]  /*0400*/  LOP3.LUT R0, R6, 0xfffffffc, RZ, 0xc0, !PT ;  /* 0xfffffffc06007812 */ /* 0x000fca00078ec0ff */
[----:B------:R-:W-:Y:S01]  /*0410*/  VOTEU.ALL UP0, P0 ;  /* 0x00000000003f7886 */ /* 0x000fe20000000000 */
[----:B------:R-:W-:Y:S01]  /*0420*/  IMAD.IADD R0, R5, 0x1, -R0 ;  /* 0x0000000105007824 */ /* 0x000fe200078e0a00 */
[----:B------:R-:W0:Y:S01]  /*0430*/  @P3 LDC R17, c[0x0][0x10] ;  /* 0x00000400ff113b82 */ /* 0x000e220000000800 */
[----:B------:R-:W-:Y:S01]  /*0440*/  VOTEU.ALL UP1, P0 ;  /* 0x00000000003f7886 */ /* 0x000fe20000020000 */
[----:B--2---:R-:W-:Y:S01]  /*0450*/  @P3 IMAD.MOV.U32 R6, RZ, RZ, R3 ;  /* 0x000000ffff063224 */ /* 0x004fe200078e0003 */
[----:B------:R-:W-:Y:S01]  /*0460*/  @!UP0 UMOV UR6, 0x400 ;  /* 0x0000040000068882 */ /* 0x000fe20000000000 */
[----:B------:R-:W-:-:S04]  /*0470*/  @!UP0 UIADD3 UR4, -UR4, 0x100000, URZ ;  /* 0x0010000004048890 */ /* 0x000fc8000fffe13f */
[----:B------:R-:W-:Y:S02]  /*0480*/  @!UP0 USHF.L.U32 UR5, UR4, 0xb, URZ ;  /* 0x0000000b04058899 */ /* 0x000fe4000800063f */
[----:B------:R-:W-:Y:S01]  /*0490*/  @!UP0 USHF.L.U32 UR4, UR4, 0x1, URZ ;  /* 0x0000000104048899 */ /* 0x000fe2000800063f */
[----:B------:R-:W-:Y:S02]  /*04a0*/  @P3 IMAD.MOV.U32 R7, RZ, RZ, RZ ;  /* 0x000000ffff073224 */ /* 0x000fe400078e00ff */
[----:B------:R-:W-:Y:S01]  /*04b0*/  IMAD.MOV.U32 R5, RZ, RZ, RZ ;  /* 0x000000ffff057224 */ /* 0x000fe200078e00ff */
[----:B------:R-:W1:Y:S01]  /*04c0*/  @!UP0 S2UR UR7, SR_CgaCtaId ;  /* 0x00000000000789c3 */ /* 0x000e620000008800 */
[----:B------:R-:W-:-:S07]  /*04d0*/  @P3 IMAD.MOV.U32 R11, RZ, RZ, RZ ;  /* 0x000000ffff0b3224 */ /* 0x000fce00078e00ff */
[----:B------:R-:W2:Y:S01]  /*04e0*/  @!P3 LDC R9, c[0x0][0xc] ;  /* 0x00000300ff09bb82 */ /* 0x000ea20000000800 */
[----:B0-----:R-:W-:-:S04]  /*04f0*/  @P3 IMAD.WIDE.U32 R16, R4, R17, R6 ;  /* 0x0000001104103225 */ /* 0x001fc800078e0006 */
[----:B------:R-:W-:Y:S01]  /*0500*/  @P3 IMAD.IADD R17, R17, 0x1, R11 ;  /* 0x0000000111113824 */ /* 0x000fe200078e020b */
[----:B-1----:R-:W-:Y:S01]  /*0510*/  @!UP0 ULEA UR6, UR7, UR6, 0x18 ;  /* 0x0000000607068291 */ /* 0x002fe2000f8ec03f */
[----:B------:R-:W-:Y:S01]  /*0520*/  VOTEU.ALL UP0, P0 ;  /* 0x00000000003f7886 */ /* 0x000fe20000000000 */
[----:B------:R-:W-:-:S04]  /*0530*/  ISETP.NE.AND P0, PT, R0, 0x3, PT ;  /* 0x000000030000780c */ /* 0x000fc80003f05270 */
[----:B------:R-:W-:Y:S01]  /*0540*/  ISETP.EQ.OR P0, PT, R0, RZ, !P0 ;  /* 0x000000ff0000720c */ /* 0x000fe20004702670 */
[----:B--2---:R-:W-:-:S03]  /*0550*/  @!P3 IMAD.WIDE.U32 R6, R9, R3, R4 ;  /* 0x000000030906b225 */ /* 0x004fc600078e0004 */
[C---:B------:R-:W-:Y:S01]  /*0560*/  ISETP.EQ.AND P0, PT, R8.reuse, RZ, P0 ;  /* 0x000000ff0800720c */ /* 0x040fe20000702270 */
[----:B------:R-:W-:Y:S01]  /*0570*/  VIADD R8, R8, 0xffffffff ;  /* 0xffffffff08087836 */ /* 0x000fe20000000000 */
[----:B------:R-:W0:Y:S02]  /*0580*/  FENCE.VIEW.ASYNC.S ;  /* 0x00000000000073c6 */ /* 0x000e240000000000 */
[----:B0-----:R0:W3:Y:S01]  /*0590*/  @!UP0 SYNCS.EXCH.64 URZ, [UR6+0x80], UR4 ;  /* 0x00008004063f85b2 */ /* 0x0010e20008000100 */
[----:B------:R-:W-:Y:S01]  /*05a0*/  @!P3 IMAD.MOV.U32 R16, RZ, RZ, R6 ;  /* 0x000000ffff10b224 */ /* 0x000fe200078e0006 */
[----:B------:R-:W-:Y:S01]  /*05b0*/  SEL R19, RZ, 0x1, !P0 ;  /* 0x00000001ff137807 */ /* 0x000fe20004000000 */
[----:B------:R-:W-:Y:S01]  /*05c0*/  @!P3 IMAD.MOV.U32 R17, RZ, RZ, R7 ;  /* 0x000000ffff11b224 */ /* 0x000fe200078e0007 */
[----:B------:R-:W-:-:S04]  /*05d0*/  ISETP.GE.U32.AND P1, PT, R8, 0x2, PT ;  /* 0x000000020800780c */ /* 0x000fc80003f26070 */
[----:B------:R-:W-:Y:S01]  /*05e0*/  SEL R19, R19, 0x2, P1 ;  /* 0x0000000213137807 */ /* 0x000fe20000800000 */
[----:B------:R0:W3:Y:S01]  /*05f0*/  @!UP1 SYNCS.EXCH.64 URZ, [UR6+0x88], UR4 ;  /* 0x00008804063f95b2 */ /* 0x0000e20008000100 */
[----:B------:R-:W-:Y:S01]  /*0600*/  NOP ;  /* 0x0000000000007918 */ /* 0x000fe20000000000 */
[----:B---34-:R-:W-:Y:S06]  /*0610*/  BAR.SYNC.DEFER_BLOCKING 0x0 ;  /* 0x0000000000007b1d */ /* 0x018fec0000010000 */
[----:B------:R-:W-:Y:S05]  /*0620*/  @!P2 BRA `(.L_x_3) ;  /* 0x00000038002ca947 */ /* 0x000fea0003800000 */
[----:B------:R-:W-:-:S13]  /*0630*/  ISETP.GT.U32.AND P0, PT, R8, 0x1, PT ;  /* 0x000000010800780c */ /* 0x000fda0003f04070 */
[----:B0-----:R-:W-:Y:S05]  /*0640*/  @P0 EXIT ;  /* 0x000000000000094d */ /* 0x001fea0003800000 */
[----:B------:R-:W-:Y:S01]  /*0650*/  ULDC.64 UR4, c[0x0][0x650] ;  /* 0x0001940000047ab9 */ /* 0x000fe20000000a00 */
[----:B------:R-:W-:Y:S01]  /*0660*/  PRMT R0, RZ, 0x7610, R0 ;  /* 0x00007610ff007816 */ /* 0x000fe20000000000 */
[----:B------:R-:W-:Y:S01]  /*0670*/  IMAD.MOV.U32 R57, RZ, RZ, -0x1 ;  /* 0xffffffffff397424 */ /* 0x000fe200078e00ff */
[----:B------:R-:W-:Y:S01]  /*0680*/  ISETP.GE.U32.AND P0, PT, R16, UR4, PT ;  /* 0x0000000410007c0c */ /* 0x000fe2000bf06070 */
[----:B------:R-:W-:Y:S02]  /*0690*/  IMAD.MOV.U32 R58, RZ, RZ, -0x1 ;  /* 0xffffffffff3a7424 */ /* 0x000fe400078e00ff */
[----:B------:R-:W-:Y:S01]  /*06a0*/  IMAD.MOV.U32 R59, RZ, RZ, -0x1 ;  /* 0xffffffffff3b7424 */ /* 0x000fe200078e00ff */
[----:B------:R-:W-:-:S13]  /*06b0*/  ISETP.GE.U32.AND.EX P0, PT, R17, UR5, PT, P0 ;  /* 0x0000000511007c0c */ /* 0x000fda000bf06100 */
[----:B------:R-:W-:Y:S05]  /*06c0*/  @P0 BRA `(.L_x_4) ;  /* 0x0000000400540947 */ /* 0x000fea0003800000 */
[----:B------:R-:W0:Y:S01]  /*06d0*/  LDC.64 R14, c[0x0][0x628] ;  /* 0x00018a00ff0e7b82 */ /* 0x000e220000000a00 */
[----:B------:R-:W-:Y:S02]  /*06e0*/  IMAD.MOV.U32 R6, RZ, RZ, R16 ;  /* 0x000000ffff067224 */ /* 0x000fe400078e0010 */
[----:B------:R-:W-:-:S05]  /*06f0*/  IMAD.MOV.U32 R7, RZ, RZ, R17 ;  /* 0x000000ffff077224 */ /* 0x000fca00078e0011 */
[----:B------:R-:W1:Y:S08]  /*0700*/  LDC R0, c[0x0][0x630] ;  /* 0x00018c00ff007b82 */ /* 0x000e700000000800 */
[----:B------:R-:W2:Y:S01]  /*0710*/  LDC.64 R20, c[0x0][0x620] ;  /* 0x00018800ff147b82 */ /* 0x000ea20000000a00 */
[----:B0-----:R-:W-:-:S04]  /*0720*/  ISETP.NE.U32.AND P0, PT, R14, RZ, PT ;  /* 0x000000ff0e00720c */ /* 0x001fc80003f05070 */
[----:B------:R-:W-:-:S13]  /*0730*/  ISETP.NE.AND.EX P0, PT, R15, RZ, PT, P0 ;  /* 0x000000ff0f00720c */ /* 0x000fda0003f05300 */
[----:B-12---:R-:W-:Y:S05]  /*0740*/  @!P0 BRA `(.L_x_5) ;  /* 0x0000000000288947 */ /* 0x006fea0003800000 */
[----:B------:R-:W0:Y:S02]  /*0750*/  LDC R11, c[0x0][0x634] ;  /* 0x00018d00ff0b7b82 */ /* 0x000e240000000800 */
[----:B0-----:R-:W-:-:S05]  /*0760*/  IADD3 R11, P0, R16, R11, RZ ;  /* 0x0000000b100b7210 */ /* 0x001fca0007f1e0ff */
[----:B------:R-:W-:-:S04]  /*0770*/  IMAD.X R13, RZ, RZ, R17, P0 ;  /* 0x000000ffff0d7224 */ /* 0x000fc800000e0611 */
[----:B------:R-:W-:-:S04]  /*0780*/  IMAD.WIDE.U32 R6, R13, R14, RZ ;  /* 0x0000000e0d067225 */ /* 0x000fc800078e00ff */
[----:B------:R-:W-:-:S04]  /*0790*/  IMAD.WIDE.U32 R8, P0, R11, R15, R6 ;  /* 0x0000000f0b087225 */ /* 0x000fc80007800006 */
[----:B------:R-:W-:-:S04]  /*07a0*/  IMAD.WIDE.U32 R6, R11, R14, RZ ;  /* 0x0000000e0b067225 */ /* 0x000fc800078e00ff */
[----:B------:R-:W-:Y:S01]  /*07b0*/  IMAD.X R11, RZ, RZ, RZ, P0 ;  /* 0x000000ffff0b7224 */ /* 0x000fe200000e06ff */
[----:B------:R-:W-:Y:S01]  /*07c0*/  IADD3 RZ, P0, R7, R8, RZ ;  /* 0x0000000807ff7210 */ /* 0x000fe20007f1e0ff */
[----:B------:R-:W-:-:S04]  /*07d0*/  IMAD.MOV.U32 R10, RZ, RZ, R9 ;  /* 0x000000ffff0a7224 */ /* 0x000fc800078e0009 */
[----:B------:R-:W-:-:S08]  /*07e0*/  IMAD.WIDE.U32.X R6, R13, R15, R10, P0 ;  /* 0x0000000f0d067225 */ /* 0x000fd000000e040a */
.L_x_5:
[-CC-:B------:R-:W-:Y:S01]  /*07f0*/  SHF.R.U64 R59, R6, R0.reuse, R7.reuse ;  /* 0x00000000063b7219 */ /* 0x180fe20000001207 */
[----:B------:R-:W0:Y:S01]  /*0800*/  LDC R10, c[0x0][0x618] ;  /* 0x00018600ff0a7b82 */ /* 0x000e220000000800 */
[----:B------:R-:W-:Y:S01]  /*0810*/  SHF.R.U32.HI R5, RZ, R0, R7 ;  /* 0x00000000ff057219 */ /* 0x000fe20000011607 */
[----:B------:R-:W-:Y:S01]  /*0820*/  ULDC UR4, c[0x0][0x150] ;  /* 0x0000540000047ab9 */ /* 0x000fe20000000800 */
[----:B------:R-:W-:Y:S02]  /*0830*/  IADD3 R9, P0, RZ, -R59, RZ ;  /* 0x8000003bff097210 */ /* 0x000fe40007f1e0ff */
[----:B------:R-:W-:-:S03]  /*0840*/  I2FP.F32.U32 R0, R4 ;  /* 0x0000000400007245 */ /* 0x000fc60000201000 */
[----:B------:R-:W1:Y:S01]  /*0850*/  LDC.64 R26, c[0x0][0x640] ;  /* 0x00019000ff1a7b82 */ /* 0x000e620000000a00 */
[----:B------:R-:W-:Y:S02]  /*0860*/  IMAD.X R11, RZ, RZ, ~R5, P0 ;  /* 0x000000ffff0b7224 */ /* 0x000fe400000e0e05 */
[----:B------:R-:W-:Y:S01]  /*0870*/  FMUL R0, R0, UR4 ;  /* 0x0000000400007c20 */ /* 0x000fe20008400000 */
[----:B------:R-:W-:Y:S01]  /*0880*/  IMAD.WIDE.U32 R6, R9, R20, R16 ;  /* 0x0000001409067225 */ /* 0x000fe200078e0010 */
[----:B------:R-:W-:-:S03]  /*0890*/  ULDC UR4, c[0x0][0x154] ;  /* 0x0000550000047ab9 */ /* 0x000fc60000000800 */
[----:B------:R-:W-:Y:S01]  /*08a0*/  IMAD R8, R11, R20, RZ ;  /* 0x000000140b087224 */ /* 0x000fe200078e02ff */
[----:B------:R-:W2:Y:S01]  /*08b0*/  LDC R5, c[0x0][0x144] ;  /* 0x00005100ff057b82 */ /* 0x000ea20000000800 */
[----:B------:R-:W3:Y:S02]  /*08c0*/  F2I.U32.TRUNC.NTZ R0, R0 ;  /* 0x0000000000007305 */ /* 0x000ee4000020f000 */
[----:B------:R-:W-:-:S04]  /*08d0*/  IMAD R9, R9, R21, R8 ;  /* 0x0000001509097224 */ /* 0x000fc800078e0208 */
[----:B------:R-:W-:Y:S01]  /*08e0*/  IMAD.IADD R7, R7, 0x1, R9 ;  /* 0x0000000107077824 */ /* 0x000fe200078e0209 */
[----:B------:R-:W4:Y:S01]  /*08f0*/  LDC R12, c[0x0][0x608] ;  /* 0x00018200ff0c7b82 */ /* 0x000f220000000800 */
[----:B------:R-:W-:-:S03]  /*0900*/  IMAD.MOV.U32 R9, RZ, RZ, -0x1 ;  /* 0xffffffffff097424 */ /* 0x000fc600078e00ff */
[-CC-:B0-----:R-:W-:Y:S02]  /*0910*/  SHF.R.U64 R20, R6, R10.reuse, R7.reuse ;  /* 0x0000000a06147219 */ /* 0x181fe40000001207 */
[----:B------:R-:W-:Y:S02]  /*0920*/  I2FP.F32.U32 R6, R3 ;  /* 0x0000000300067245 */ /* 0x000fe40000201000 */
[----:B------:R-:W0:Y:S01]  /*0930*/  LDC R24, c[0x0][0x658] ;  /* 0x00019600ff187b82 */ /* 0x000e220000000800 */
[----:B-1----:R-:W-:Y:S01]  /*0940*/  ISETP.NE.U32.AND P0, PT, R26, RZ, PT ;  /* 0x000000ff1a00720c */ /* 0x002fe20003f05070 */
[----:B---3--:R-:W-:Y:S01]  /*0950*/  IMAD.MOV R8, RZ, RZ, -R0 ;  /* 0x000000ffff087224 */ /* 0x008fe200078e0a00 */
[----:B------:R-:W-:Y:S01]  /*0960*/  SHF.R.U32.HI R7, RZ, R10, R7 ;  /* 0x0000000aff077219 */ /* 0x000fe20000011607 */
[----:B------:R-:W-:Y:S01]  /*0970*/  FMUL R6, R6, UR4 ;  /* 0x0000000406067c20 */ /* 0x000fe20008400000 */
[----:B------:R-:W-:-:S03]  /*0980*/  ISETP.NE.AND.EX P0, PT, R27, RZ, PT, P0 ;  /* 0x000000ff1b00720c */ /* 0x000fc60003f05300 */
[----:B------:R-:W1:Y:S01]  /*0990*/  LDC R14, c[0x0][0x148] ;  /* 0x00005200ff0e7b82 */ /* 0x000e620000000800 */
[----:B--2---:R-:W-:-:S07]  /*09a0*/  IMAD R0, R5, R8, R4 ;  /* 0x0000000805007224 */ /* 0x004fce00078e0204 */
[----:B------:R-:W2:Y:S01]  /*09b0*/  LDC R22, c[0x0][0x600] ;  /* 0x00018000ff167b82 */ /* 0x000ea20000000800 */
[-CC-:B----4-:R-:W-:Y:S02]  /*09c0*/  SHF.R.U64 R28, R20, R12.reuse, R7.reuse ;  /* 0x0000000c141c7219 */ /* 0x190fe40000001207 */
[----:B------:R-:W-:Y:S01]  /*09d0*/  SHF.R.U32.HI R5, RZ, R12, R7 ;  /* 0x0000000cff057219 */ /* 0x000fe20000011607 */
[----:B------:R-:W-:Y:S01]  /*09e0*/  IMAD.MOV.U32 R7, RZ, RZ, 0x1 ;  /* 0x00000001ff077424 */ /* 0x000fe200078e00ff */
[----:B------:R3:W4:Y:S03]  /*09f0*/  F2I.U32.TRUNC.NTZ R12, R6 ;  /* 0x00000006000c7305 */ /* 0x000726000020f000 */
[----:B------:R-:W1:Y:S01]  /*0a00*/  LDC R15, c[0x0][0x648] ;  /* 0x00019200ff0f7b82 */ /* 0x000e620000000800 */
[-C--:B0-----:R-:W-:Y:S02]  /*0a10*/  SHF.L.U32 R4, R9, R24.reuse, RZ ;  /* 0x0000001809047219 */ /* 0x081fe400000006ff */
[----:B------:R-:W-:-:S02]  /*0a20*/  SHF.R.U64 R30, R28, R24, R5 ;  /* 0x000000181c1e7219 */ /* 0x000fc40000001205 */
[----:B------:R-:W-:Y:S02]  /*0a30*/  LOP3.LUT R11, RZ, R4, RZ, 0x33, !PT ;  /* 0x00000004ff0b7212 */ /* 0x000fe400078e33ff */
[-C--:B------:R-:W-:Y:S01]  /*0a40*/  SHF.R.U32.HI R5, RZ, R24.reuse, R5 ;  /* 0x00000018ff057219 */ /* 0x080fe20000011605 */
[----:B------:R-:W0:Y:S01]  /*0a50*/  LDC R21, c[0x0][0x638] ;  /* 0x00018e00ff157b82 */ /* 0x000e220000000800 */
[----:B------:R-:W-:Y:S01]  /*0a60*/  SHF.L.U32 R10, R7, R24, RZ ;  /* 0x00000018070a7219 */ /* 0x000fe200000006ff */
[----:B------:R-:W-:-:S06]  /*0a70*/  IMAD.MOV.U32 R4, RZ, RZ, R30 ;  /* 0x000000ffff047224 */ /* 0x000fcc00078e001e */
[----:B------:R-:W0:Y:S01]  /*0a80*/  LDC R57, c[0x0][0x610] ;  /* 0x00018400ff397b82 */ /* 0x000e220000000800 */
[----:B---34-:R-:W-:Y:S05]  /*0a90*/  @!P0 BRA `(.L_x_6) ;  /* 0x0000000000288947 */ /* 0x018fea0003800000 */
[----:B------:R-:W3:Y:S02]  /*0aa0*/  LDC R9, c[0x0][0x64c] ;  /* 0x00019300ff097b82 */ /* 0x000ee40000000800 */
[----:B---3--:R-:W-:-:S05]  /*0ab0*/  IADD3 R9, P0, R30, R9, RZ ;  /* 0x000000091e097210 */ /* 0x008fca0007f1e0ff */
        /* <DEDUP_REMOVED lines=8> */
.L_x_6:
[----:B-1----:R-:W-:Y:S01]  /*0b40*/  SHF.R.U64 R4, R4, R15, R5 ;  /* 0x0000000f04047219 */ /* 0x002fe20000001205 */
[----:B--2---:R-:W-:Y:S01]  /*0b50*/  VIADD R5, R22, 0xffffffff ;  /* 0xffffffff16057836 */ /* 0x004fe20000000000 */
[----:B------:R-:W-:Y:S01]  /*0b60*/  LOP3.LUT R11, R28, R11, RZ, 0xc0, !PT ;  /* 0x0000000b1c0b7212 */ /* 0x000fe200078ec0ff */
[----:B------:R-:W-:Y:S02]  /*0b70*/  IMAD.MOV R12, RZ, RZ, -R12 ;  /* 0x000000ffff0c7224 */ /* 0x000fe400078e0a0c */
[----:B------:R-:W-:Y:S02]  /*0b80*/  IMAD.MOV R6, RZ, RZ, -R4 ;  /* 0x000000ffff067224 */ /* 0x000fe400078e0a04 */
[----:B------:R-:W-:Y:S01]  /*0b90*/  IMAD R11, R10, R4, R11 ;  /* 0x000000040a0b7224 */ /* 0x000fe200078e020b */
[----:B------:R-:W-:Y:S01]  /*0ba0*/  LOP3.LUT R4, R20, R5, RZ, 0xc0, !PT ;  /* 0x0000000514047212 */ /* 0x000fe200078ec0ff */
[----:B------:R-:W-:Y:S02]  /*0bb0*/  @P3 IMAD R0, R14, R12, R3 ;  /* 0x0000000c0e003224 */ /* 0x000fe400078e0203 */
[----:B0-----:R-:W-:-:S02]  /*0bc0*/  IMAD R3, R6, R21, R30 ;  /* 0x0000001506037224 */ /* 0x001fc400078e021e */
[----:B------:R-:W-:Y:S02]  /*0bd0*/  IMAD R57, R11, R57, R0 ;  /* 0x000000390b397224 */ /* 0x000fe400078e0200 */
[----:B------:R-:W-:Y:S02]  /*0be0*/  IMAD R4, R3, R22, R4 ;  /* 0x0000001603047224 */ /* 0x000fe400078e0204 */
[----:B------:R-:W-:-:S03]  /*0bf0*/  IMAD.MOV.U32 R0, RZ, RZ, 0x1 ;  /* 0x00000001ff007424 */ /* 0x000fc600078e00ff */
[----:B------:R-:W-:Y:S02]  /*0c00*/  SEL R58, R4, R57, !P3 ;  /* 0x00000039043a7207 */ /* 0x000fe40005800000 */
[----:B------:R-:W-:-:S07]  /*0c10*/  SEL R57, R57, R4, !P3 ;  /* 0x0000000439397207 */ /* 0x000fce0005800000 */
.L_x_4:
[----:B------:R-:W-:-:S08]  /*0c20*/  NOP ;  /* 0x0000000000007918 */ /* 0x000fd00000000000 */
[----:B------:R-:W0:Y:S02]  /*0c30*/  USETMAXREG.TRY_ALLOC.CTAPOOL UP0, 0xe8 ;  /* 0x000000e8000079c8 */ /* 0x000e240008000600 */
[----:B0-----:R-:W-:-:S13]  /*0c40*/  PLOP3.LUT P0, PT, PT, PT, UP0, 0x80, 0x0 ;  /* 0x000000000000781c */ /* 0x001fda0003f0f008 */
[----:B------:R-:W-:Y:S05]  /*0c50*/  @!P0 BRA `(.L_x_4) ;  /* 0xfffffffc00f08947 */ /* 0x000fea000383ffff */
[----:B------:R-:W-:Y:S01]  /*0c60*/  ULDC.64 UR4, c[0x0][0x598] ;  /* 0x0001660000047ab9 */ /* 0x000fe20000000a00 */
[----:B------:R-:W-:Y:S01]  /*0c70*/  ULDC.64 UR36, c[0x0][0x208] ;  /* 0x0000820000247ab9 */ /* 0x000fe20000000a00 */
[----:B------:R-:W-:-:S04]  /*0c80*/  ISETP.NE.U32.AND P0, PT, RZ, UR4, PT ;  /* 0x00000004ff007c0c */ /* 0x000fc8000bf05070 */
[----:B------:R-:W-:-:S13]  /*0c90*/  ISETP.NE.AND.EX P0, PT, RZ, UR5, PT, P0 ;  /* 0x00000005ff007c0c */ /* 0x000fda000bf05300 */
[----:B------:R-:W-:Y:S05]  /*0ca0*/  @!P0 BRA `(.L_x_7) ;  /* 0x00000000001c8947 */ /* 0x000fea0003800000 */
[----:B------:R-:W0:Y:S02]  /*0cb0*/  LDC.64 R4, c[0x0][0x598] ;  /* 0x00016600ff047b82 */ /* 0x000e240000000a00 */
[----:B0-----:R-:W2:Y:S02]  /*0cc0*/  LDG.E.64 R4, desc[UR36][R4.64] ;  /* 0x0000002404047981 */ /* 0x001ea4000c1e1b00 */
[----:B--2---:R-:W-:-:S04]  /*0cd0*/  ISETP.NE.U32.AND P0, PT, R4, RZ, PT ;  /* 0x000000ff0400720c */ /* 0x004fc80003f05070 */
[----:B------:R-:W-:-:S13]  /*0ce0*/  ISETP.NE.AND.EX P0, PT, R5, RZ, PT, P0 ;  /* 0x000000ff0500720c */ /* 0x000fda0003f05300 */
[----:B------:R-:W-:Y:S05]  /*0cf0*/  @!P0 BRA `(.L_x_7) ;  /* 0x0000000000088947 */ /* 0x000fea0003800000 */
[----:B------:R0:W5:Y:S01]  /*0d00*/  LD.E R22, desc[UR36][R4.64] ;  /* 0x0000002404167980 */ /* 0x000162000c101900 */
[----:B------:R-:W-:Y:S05]  /*0d10*/  BRA `(.L_x_8) ;  /* 0x0000000000247947 */ /* 0x000fea0003800000 */
.L_x_7:
[----:B------:R-:W-:Y:S02]  /*0d20*/  ULDC.64 UR4, c[0x0][0x588] ;  /* 0x0001620000047ab9 */ /* 0x000fe40000000a00 */
[----:B------:R-:W-:-:S04]  /*0d30*/  ISETP.NE.U32.AND P0, PT, RZ, UR4, PT ;  /* 0x00000004ff007c0c */ /* 0x000fc8000bf05070 */
[----:B------:R-:W-:-:S13]  /*0d40*/  ISETP.NE.AND.EX P0, PT, RZ, UR5, PT, P0 ;  /* 0x00000005ff007c0c */ /* 0x000fda000bf05300 */
[----:B------:R-:W-:Y:S05]  /*0d50*/  @!P0 BRA `(.L_x_9) ;  /* 0x00000000000c8947 */ /* 0x000fea0003800000 */
[----:B------:R-:W0:Y:S02]  /*0d60*/  LDC.64 R22, c[0x0][0x588] ;  /* 0x00016200ff167b82 */ /* 0x000e240000000a00 */
[----:B0-----:R1:W5:Y:S01]  /*0d70*/  LDG.E R22, desc[UR36][R22.64] ;  /* 0x0000002416167981 */ /* 0x001362000c1e1900 */
[----:B------:R-:W-:Y:S05]  /*0d80*/  BRA `(.L_x_8) ;  /* 0x0000000000087947 */ /* 0x000fea0003800000 */
.L_x_9:
[----:B------:R-:W-:Y:S02]  /*0d90*/  ULDC UR4, c[0x0][0x580] ;  /* 0x0001600000047ab9 */ /* 0x000fe40000000800 */
[----:B------:R-:W-:-:S07]  /*0da0*/  IMAD.U32 R22, RZ, RZ, UR4 ;  /* 0x00000004ff167e24 */ /* 0x000fce000f8e00ff */
.L_x_8:
[----:B------:R-:W-:Y:S02]  /*0db0*/  ULDC.64 UR4, c[0x0][0x5a0] ;  /* 0x0001680000047ab9 */ /* 0x000fe40000000a00 */
[----:B------:R-:W-:-:S04]  /*0dc0*/  ISETP.NE.U32.AND P0, PT, RZ, UR4, PT ;  /* 0x00000004ff007c0c */ /* 0x000fc8000bf05070 */
[----:B------:R-:W-:-:S13]  /*0dd0*/  ISETP.NE.AND.EX P0, PT, RZ, UR5, PT, P0 ;  /* 0x00000005ff007c0c */ /* 0x000fda000bf05300 */
[----:B------:R-:W-:Y:S05]  /*0de0*/  @!P0 BRA `(.L_x_10) ;  /* 0x00000000001c8947 */ /* 0x000fea0003800000 */
[----:B0-----:R-:W0:Y:S02]  /*0df0*/  LDC.64 R4, c[0x0][0x5a0] ;  /* 0x00016800ff047b82 */ /* 0x001e240000000a00 */
[----:B0-----:R-:W2:Y:S02]  /*0e00*/  LDG.E.64 R4, desc[UR36][R4.64] ;  /* 0x0000002404047981 */ /* 0x001ea4000c1e1b00 */
[----:B--2---:R-:W-:-:S04]  /*0e10*/  ISETP.NE.U32.AND P0, PT, R4, RZ, PT ;  /* 0x000000ff0400720c */ /* 0x004fc80003f05070 */
[----:B------:R-:W-:-:S13]  /*0e20*/  ISETP.NE.AND.EX P0, PT, R5, RZ, PT, P0 ;  /* 0x000000ff0500720c */ /* 0x000fda0003f05300 */
[----:B------:R-:W-:Y:S05]  /*0e30*/  @!P0 BRA `(.L_x_10) ;  /* 0x0000000000088947 */ /* 0x000fea0003800000 */
[----:B-1----:R0:W5:Y:S01]  /*0e40*/  LD.E R23, desc[UR36][R4.64] ;  /* 0x0000002404177980 */ /* 0x002162000c101900 */
[----:B------:R-:W-:Y:S05]  /*0e50*/  BRA `(.L_x_11) ;  /* 0x0000000000247947 */ /* 0x000fea0003800000 */
.L_x_10:
[----:B------:R-:W-:Y:S02]  /*0e60*/  ULDC.64 UR4, c[0x0][0x590] ;  /* 0x0001640000047ab9 */ /* 0x000fe40000000a00 */
[----:B------:R-:W-:-:S04]  /*0e70*/  ISETP.NE.U32.AND P0, PT, RZ, UR4, PT ;  /* 0x00000004ff007c0c */ /* 0x000fc8000bf05070 */
[----:B------:R-:W-:-:S13]  /*0e80*/  ISETP.NE.AND.EX P0, PT, RZ, UR5, PT, P0 ;  /* 0x00000005ff007c0c */ /* 0x000fda000bf05300 */
[----:B------:R-:W-:Y:S05]  /*0e90*/  @!P0 BRA `(.L_x_12) ;  /* 0x00000000000c8947 */ /* 0x000fea0003800000 */
[----:B0-----:R-:W1:Y:S02]  /*0ea0*/  LDC.64 R4, c[0x0][0x590] ;  /* 0x00016400ff047b82 */ /* 0x001e640000000a00 */
[----:B-1----:R1:W5:Y:S01]  /*0eb0*/  LDG.E R23, desc[UR36][R4.64] ;  /* 0x0000002404177981 */ /* 0x002362000c1e1900 */
[----:B------:R-:W-:Y:S05]  /*0ec0*/  BRA `(.L_x_11) ;  /* 0x0000000000087947 */ /* 0x000fea0003800000 */
.L_x_12:
[----:B------:R-:W-:Y:S02]  /*0ed0*/  ULDC UR4, c[0x0][0x584] ;  /* 0x0001610000047ab9 */ /* 0x000fe40000000800 */
[----:B-1----:R-:W-:-:S07]  /*0ee0*/  IMAD.U32 R23, RZ, RZ, UR4 ;  /* 0x00000004ff177e24 */ /* 0x002fce000f8e00ff */
.L_x_11:
[----:B------:R-:W-:-:S13]  /*0ef0*/  LOP3.LUT P0, RZ, R0, 0xff, RZ, 0xc0, !PT ;  /* 0x000000ff00ff7812 */ /* 0x000fda000780c0ff */
[----:B------:R-:W-:Y:S05]  /*0f00*/  @!P0 EXIT ;  /* 0x000000000000894d */ /* 0x000fea0003800000 */
[----:B------:R-:W-:Y:S01]  /*0f10*/  ULDC UR4, c[0x0][0x28c] ;  /* 0x0000a30000047ab9 */ /* 0x000fe20000000800 */
[----:B------:R-:W-:Y:S01]  /*0f20*/  UMOV UR38, URZ ;  /* 0x0000003f00267c82 */ /* 0x000fe20008000000 */
[----:B------:R-:W-:Y:S01]  /*0f30*/  UIADD3 UR4, UR4, 0x3f, URZ ;  /* 0x0000003f04047890 */ /* 0x000fe2000fffe03f */
[----:B------:R-:W-:-:S03]  /*0f40*/  UMOV UR39, URZ ;  /* 0x0000003f00277c82 */ /* 0x000fc60008000000 */
[----:B------:R-:W-:-:S04]  /*0f50*/  USHF.R.S32.HI UR5, URZ, 0x1f, UR4 ;  /* 0x0000001f3f057899 */ /* 0x000fc80008011404 */
[----:B------:R-:W-:-:S04]  /*0f60*/  ULEA.HI UR5, UR5, UR4, URZ, 0x6 ;  /* 0x0000000405057291 */ /* 0x000fc8000f8f303f */
[----:B------:R-:W-:-:S12]  /*0f70*/  USHF.R.S32.HI UR40, URZ, 0x6, UR5 ;  /* 0x000000063f287899 */ /* 0x000fd80008011405 */
.L_x_98:
[----:B------:R-:W-:Y:S01]  /*0f80*/  LOP3.LUT R0, R18, 0x80, RZ, 0xc0, !PT ;  /* 0x0000008012007812 */ /* 0x000fe200078ec0ff */
[----:B------:R-:W2:Y:S01]  /*0f90*/  S2UR UR7, SR_CgaCtaId ;  /* 0x00000000000779c3 */ /* 0x000ea20000008800 */
[----:B------:R-:W-:Y:S02]  /*0fa0*/  UMOV UR6, 0x400 ;  /* 0x0000040000067882 */ /* 0x000fe40000000000 */
[----:B------:R-:W-:-:S06]  /*0fb0*/  SHF.R.U32.HI R0, RZ, 0x7, R0 ;  /* 0x00000007ff007819 */ /* 0x000fcc0000011600 */
[----:B------:R-:W3:Y:S01]  /*0fc0*/  SHFL.IDX PT, R0, R0, RZ, 0x1f ;  /* 0x00001fff00007589 */ /* 0x000ee200000e0000 */
[----:B--2---:R-:W-:Y:S01]  /*0fd0*/  ULEA UR6, UR7, UR6, 0x18 ;  /* 0x0000000607067291 */ /* 0x004fe2000f8ec03f */
[----:B---3--:R-:W-:-:S13]  /*0fe0*/  R2UR UR4, R0 ;  /* 0x00000000000472ca */ /* 0x008fda00000e0000 */
[----:B------:R-:W-:-:S04]  /*0ff0*/  ULEA.HI UR5, UR4, UR4, URZ, 0x1 ;  /* 0x0000000404057291 */ /* 0x000fc8000f8f083f */
[----:B------:R-:W-:-:S04]  /*1000*/  ULOP3.LUT UR5, UR5, 0xffffe, URZ, 0xc0, !UPT ;  /* 0x000ffffe05057892 */ /* 0x000fc8000f8ec03f */
[----:B------:R-:W-:-:S03]  /*1010*/  UIADD3 UR5, UR4, -UR5, URZ ;  /* 0x8000000504057290 */ /* 0x000fc6000fffe03f */
[----:B------:R-:W-:Y:S01]  /*1020*/  ULDC UR4, c[0x0][0x28c] ;  /* 0x0000a30000047ab9 */ /* 0x000fe20000000800 */
[----:B------:R-:W-:Y:S01]  /*1030*/  ULEA UR5, UR5, UR6, 0xc ;  /* 0x0000000605057291 */ /* 0x000fe2000f8e603f */
[----:B------:R-:W-:-:S03]  /*1040*/  ISETP.LT.AND P0, PT, RZ, UR4, PT ;  /* 0x00000004ff007c0c */ /* 0x000fc6000bf01270 */
[----:B------:R-:W-:-:S04]  /*1050*/  UIADD3 UR5, UR5, 0x180, URZ ;  /* 0x0000018005057890 */ /* 0x000fc8000fffe03f */
[----:B------:R-:W-:-:S04]  /*1060*/  USHF.R.U32.HI UR5, URZ, 0x4, UR5 ;  /* 0x000000043f057899 */ /* 0x000fc80008011605 */
[----:B------:R-:W-:Y:S02]  /*1070*/  ULOP3.LUT UR41, UR5, 0x3fff, URZ, 0xc0, !UPT ;  /* 0x00003fff05297892 */ /* 0x000fe4000f8ec03f */
[----:B0---4-:R-:W-:Y:S10]  /*1080*/  @P0 BRA `(.L_x_13) ;  /* 0x0000000000400947 */ /* 0x011ff40003800000 */
[----:B------:R-:W-:Y:S01]  /*1090*/  MOV R0, 0x0 ;  /* 0x0000000000007802 */ /* 0x000fe20000000f00 */
[----:B------:R-:W-:Y:S01]  /*10a0*/  ULDC.64 UR4, c[0x4][0x68] ;  /* 0x01001a0000047ab9 */ /* 0x000fe20000000a00 */
[----:B------:R-:W-:Y:S01]  /*10b0*/  ULDC.64 UR6, c[0x4][0x8] ;  /* 0x0100020000067ab9 */ /* 0x000fe20000000a00 */
[----:B01----:R-:W-:Y:S01]  /*10c0*/  IMAD.U32 R4, RZ, RZ, UR4 ;  /* 0x00000004ff047e24 */ /* 0x003fe2000f8e00ff */
[----:B------:R0:W1:Y:S01]  /*10d0*/  LDC.64 R14, c[0x4][R0] ;  /* 0x01000000000e7b82 */ /* 0x0000620000000a00 */
[----:B------:R-:W-:Y:S01]  /*10e0*/  IMAD.U32 R5, RZ, RZ, UR5 ;  /* 0x00000005ff057e24 */ /* 0x000fe2000f8e00ff */
[----:B------:R-:W-:Y:S01]  /*10f0*/  ULDC.64 UR4, c[0x4][0x70] ;  /* 0x01001c0000047ab9 */ /* 0x000fe20000000a00 */
[----:B------:R-:W-:Y:S02]  /*1100*/  IMAD.U32 R10, RZ, RZ, UR6 ;  /* 0x00000006ff0a7e24 */ /* 0x000fe4000f8e00ff */
[----:B------:R-:W-:Y:S02]  /*1110*/  IMAD.U32 R6, RZ, RZ, UR4 ;  /* 0x00000004ff067e24 */ /* 0x000fe4000f8e00ff */
[----:B------:R-:W-:-:S02]  /*1120*/  IMAD.U32 R7, RZ, RZ, UR5 ;  /* 0x00000005ff077e24 */ /* 0x000fc4000f8e00ff */
[----:B------:R-:W-:Y:S02]  /*1130*/  IMAD.U32 R11, RZ, RZ, UR7 ;  /* 0x00000007ff0b7e24 */ /* 0x000fe4000f8e00ff */
[----:B------:R-:W-:Y:S02]  /*1140*/  IMAD.MOV.U32 R8, RZ, RZ, 0x1e1 ;  /* 0x000001e1ff087424 */ /* 0x000fe400078e00ff */
[----:B------:R-:W-:Y:S02]  /*1150*/  IMAD.MOV.U32 R12, RZ, RZ, 0x1 ;  /* 0x00000001ff0c7424 */ /* 0x000fe400078e00ff */
[----:B0-----:R-:W-:-:S07]  /*1160*/  IMAD.MOV.U32 R13, RZ, RZ, RZ ;  /* 0x000000ffff0d7224 */ /* 0x001fce00078e00ff */
[----:B------:R-:W-:-:S07]  /*1170*/  LEPC R20, `(.L_x_13) ;  /* 0x000000001014794e */ /* 0x000fce0000000000 */
[----:B-1---5:R-:W-:Y:S05]  /*1180*/  CALL.ABS.NOINC R14 ;  /* 0x000000000e007343 */ /* 0x022fea0003c00000 */
.L_x_13:
[----:B------:R-:W-:-:S04]  /*1190*/  LOP3.LUT R0, R19, 0x1, RZ, 0xfc, !PT ;  /* 0x0000000113007812 */ /* 0x000fc800078efcff */
[----:B------:R-:W-:-:S13]  /*11a0*/  ISETP.NE.AND P0, PT, R0, 0x3, PT ;  /* 0x000000030000780c */ /* 0x000fda0003f05270 */
[----:B------:R-:W-:Y:S05]  /*11b0*/  @!P0 BRA `(.L_x_14) ;  /* 0x0000000000048947 */ /* 0x000fea0003800000 */
[----:B------:R-:W-:Y:S01]  /*11c0*/  BPT.TRAP 0x1 ;  /* 0x000000040000795c */ /* 0x000fe20000300000 */
.L_x_14:
[----:B------:R-:W2:Y:S01]  /*11d0*/  S2UR UR5, SR_CgaCtaId ;  /* 0x00000000000579c3 */ /* 0x000ea20000008800 */
[----:B------:R-:W-:Y:S01]  /*11e0*/  UMOV UR4, 0x400 ;  /* 0x0000040000047882 */ /* 0x000fe20000000000 */
[----:B------:R-:W-:Y:S02]  /*11f0*/  IMAD.U32 R0, RZ, RZ, UR38 ;  /* 0x00000026ff007e24 */ /* 0x000fe4000f8e00ff */
[----:B------:R-:W-:-:S03]  /*1200*/  IMAD.U32 R3, RZ, RZ, UR39 ;  /* 0x00000027ff037e24 */ /* 0x000fc6000f8e00ff */
[----:B------:R-:W-:Y:S01]  /*1210*/  SHF.L.U32 R0, R0, 0x1f, RZ ;  /* 0x0000001f00007819 */ /* 0x000fe200000006ff */
[----:B--2---:R-:W-:-:S06]  /*1220*/  ULEA UR4, UR5, UR4, 0x18 ;  /* 0x0000000405047291 */ /* 0x004fcc000f8ec03f */
[----:B------:R-:W-:-:S04]  /*1230*/  IMAD.U32 R6, RZ, RZ, UR4 ;  /* 0x00000004ff067e24 */ /* 0x000fc8000f8e00ff */
[----:B------:R-:W-:-:S04]  /*1240*/  IMAD R3, R3, 0x8, R6 ;  /* 0x0000000803037824 */ /* 0x000fc800078e0206 */
[----:B------:R2:W3:Y:S01]  /*1250*/  SYNCS.PHASECHK.TRANS64.TRYWAIT P1, [R3+URZ], R0 ;  /* 0x00000000030075a7 */ /* 0x0004e2000802017f */
[----:B------:R-:W-:Y:S05]  /*1260*/  @!P0 BRA `(.L_x_15) ;  /* 0x0000000000048947 */ /* 0x000fea0003800000 */
[----:B------:R-:W-:Y:S01]  /*1270*/  BPT.TRAP 0x1 ;  /* 0x000000040000795c */ /* 0x000fe20000300000 */
.L_x_15:
[----:B---3--:R-:W-:Y:S05]  /*1280*/  @P1 BRA `(.L_x_16) ;  /* 0x0000000000081947 */ /* 0x008fea0003800000 */
[----:B------:R-:W3:Y:S02]  /*1290*/  SYNCS.PHASECHK.TRANS64.TRYWAIT P1, [R3+URZ], R0 ;  /* 0x00000000030075a7 */ /* 0x000ee4000802017f */
[----:B---3--:R-:W-:Y:S05]  /*12a0*/  @!P1 BRA `(.L_x_17) ;  /* 0x00000044000c9947 */ /* 0x008fea0003800000 */
.L_x_16:
[----:B------:R-:W-:-:S04]  /*12b0*/  UISETP.LT.AND UP0, UPT, UR40, 0x1, UPT ;  /* 0x000000012800788c */ /* 0x000fc8000bf01270 */
[----:B------:R-:W-:-:S06]  /*12c0*/  USEL UR4, UR40, 0x1, UP0 ;  /* 0x0000000128047887 */ /* 0x000fcc0008000000 */
[----:B--23--:R-:W-:Y:S01]  /*12d0*/  IMAD.U32 R0, RZ, RZ, UR4 ;  /* 0x00000004ff007e24 */ /* 0x00cfe2000f8e00ff */
[----:B------:R-:W-:Y:S05]  /*12e0*/  WARPSYNC.ALL ;  /* 0x0000000000007948 */ /* 0x000fea0003800000 */
[----:B------:R-:W-:-:S04]  /*12f0*/  IADD3 R0, -R0, UR40, RZ ;  /* 0x0000002800007c10 */ /* 0x000fc8000fffe1ff */
[----:B------:R-:W-:Y:S02]  /*1300*/  ISETP.GE.AND P1, PT, R0, 0x1, PT ;  /* 0x000000010000780c */ /* 0x000fe40003f26270 */
[----:B------:R-:W-:Y:S01]  /*1310*/  R2UR UR4, R6 ;  /* 0x00000000060472ca */ /* 0x000fe200000e0000 */
[----:B------:R-:W-:Y:S01]  /*1320*/  ULOP3.LUT UR41, UR41, 0x10000, URZ, 0xfc, !UPT ;  /* 0x0001000029297892 */ /* 0x000fe2000f8efc3f */
[----:B------:R-:W-:Y:S01]  /*1330*/  WARPGROUP.ARRIVE ;  /* 0x00000000000079c5 */ /* 0x000fe20000000000 */
[----:B------:R-:W-:Y:S01]  /*1340*/  UMOV UR5, 0x80000020 ;  /* 0x8000002000057882 */ /* 0x000fe20000000000 */
[----:B------:R-:W-:-:S09]  /*1350*/  UMOV UR7, 0x80000020 ;  /* 0x8000002000077882 */ /* 0x000fd20000000000 */
[----:B------:R-:W-:-:S04]  /*1360*/  UIADD3 UR4, UR4, 0xe180, URZ ;  /* 0x0000e18004047890 */ /* 0x000fc8000fffe03f */
[----:B------:R-:W-:-:S04]  /*1370*/  USHF.R.U32.HI UR4, URZ, 0x4, UR4 ;  /* 0x000000043f047899 */ /* 0x000fc80008011604 */
[----:B------:R-:W-:-:S04]  /*1380*/  ULOP3.LUT UR4, UR4, 0x3fff, URZ, 0xc0, !UPT ;  /* 0x00003fff04047892 */ /* 0x000fc8000f8ec03f */
[----:B------:R-:W-:Y:S02]  /*1390*/  ULOP3.LUT UR9, UR4, 0x10000, URZ, 0xfc, !UPT ;  /* 0x0001000004097892 */ /* 0x000fe4000f8efc3f */
[----:B------:R-:W-:Y:S02]  /*13a0*/  ULEA UR4, UR39, UR41, 0x9 ;  /* 0x0000002927047291 */ /* 0x000fe4000f8e483f */
[----:B------:R-:W-:-:S09]  /*13b0*/  ULEA UR6, UR39, UR9, 0x8 ;  /* 0x0000000927067291 */ /* 0x000fd2000f8e403f */
[----:B------:R-:W-:Y:S01]  /*13c0*/  IGMMA.64x64x32.S8.S8 R24, gdesc[UR4], RZ, !UPT, gsb0 ;  /* 0x01e00000041879f1 */ /* 0x000fe2000c0410ff */
[----:B------:R-:W-:Y:S02]  /*13d0*/  UIADD3 UR4, UR4, 0x2, URZ ;  /* 0x0000000204047890 */ /* 0x000fe4000fffe03f */
[----:B------:R-:W-:Y:S01]  /*13e0*/  UIADD3 UR6, UR6, 0x2, URZ ;  /* 0x0000000206067890 */ /* 0x000fe2000fffe03f */
[----:B------:R-:W-:Y:S01]  /*13f0*/  UMOV UR5, 0x80000020 ;  /* 0x8000002000057882 */ /* 0x000fe20000000000 */
[----:B------:R-:W-:Y:S01]  /*1400*/  UMOV UR7, 0x80000020 ;  /* 0x8000002000077882 */ /* 0x000fe20000000000 */
[----:B------:R-:W-:Y:S02]  /*1410*/  WARPGROUP.DEPBAR.LE gsb0, 0x0 ;  /* 0x00008000000079c5 */ /* 0x000fe40000010000 */
[----:B------:R-:W-:-:S06]  /*1420*/  WARPGROUP.ARRIVE ;  /* 0x00000000000079c5 */ /* 0x000fcc0000000000 */
[----:B------:R-:W-:Y:S03]  /*1430*/  IGMMA.64x64x32.S8.S8 R24, gdesc[UR4], R24, gsb0 ;  /* 0x01e00000041879f1 */ /* 0x000fe60008041018 */
[----:B------:R-:W-:Y:S02]  /*1440*/  WARPGROUP.DEPBAR.LE gsb0, 0x0 ;  /* 0x00008000000079c5 */ /* 0x000fe40000010000 */
[----:B------:R-:W-:Y:S05]  /*1450*/  @!P1 BRA `(.L_x_18) ;  /* 0x0000000000e09947 */ /* 0x000fea0003800000 */
[----:B------:R-:W-:Y:S02]  /*1460*/  UIADD3 UR4, UR39, 0x1, URZ ;  /* 0x0000000127047890 */ /* 0x000fe4000fffe03f */
[----:B------:R-:W-:Y:S02]  /*1470*/  IMAD.U32 R3, RZ, RZ, UR39 ;  /* 0x00000027ff037e24 */ /* 0x000fe4000f8e00ff */
[----:B------:R-:W-:-:S04]  /*1480*/  UISETP.NE.AND UP0, UPT, UR4, 0x7, UPT ;  /* 0x000000070400788c */ /* 0x000fc8000bf05270 */
[----:B------:R-:W-:Y:S02]  /*1490*/  USEL UR5, URZ, 0x1, UP0 ;  /* 0x000000013f057887 */ /* 0x000fe40008000000 */
[----:B------:R-:W-:Y:S02]  /*14a0*/  USEL UR8, UR4, URZ, UP0 ;  /* 0x0000003f04087287 */ /* 0x000fe40008000000 */
[----:B------:R-:W-:-:S06]  /*14b0*/  ULOP3.LUT UR5, UR38, UR5, URZ, 0x3c, !UPT ;  /* 0x0000000526057292 */ /* 0x000fcc000f8e3c3f */
[----:B------:R-:W-:-:S07]  /*14c0*/  IMAD.U32 R7, RZ, RZ, UR5 ;  /* 0x00000005ff077e24 */ /* 0x000fce000f8e00ff */
.L_x_25:
[----:B------:R-:W-:Y:S05]  /*14d0*/  @!P0 BRA `(.L_x_19) ;  /* 0x0000000000048947 */ /* 0x000fea0003800000 */
[----:B------:R-:W-:Y:S01]  /*14e0*/  BPT.TRAP 0x1 ;  /* 0x000000040000795c */ /* 0x000fe20000300000 */
.L_x_19:
[----:B------:R-:W2:Y:S01]  /*14f0*/  S2UR UR5, SR_CgaCtaId ;  /* 0x00000000000579c3 */ /* 0x000ea20000008800 */
[----:B------:R-:W-:Y:S01]  /*1500*/  UMOV UR4, 0x400 ;  /* 0x0000040000047882 */ /* 0x000fe20000000000 */
[----:B01----:R-:W-:Y:S01]  /*1510*/  IMAD.U32 R5, RZ, RZ, UR8 ;  /* 0x00000008ff057e24 */ /* 0x003fe2000f8e00ff */
[----:B------:R-:W-:Y:S01]  /*1520*/  SHF.L.U32 R4, R7, 0x1f, RZ ;  /* 0x0000001f07047819 */ /* 0x000fe200000006ff */
[----:B--2---:R-:W-:-:S06]  /*1530*/  ULEA UR4, UR5, UR4, 0x18 ;  /* 0x0000000405047291 */ /* 0x004fcc000f8ec03f */
[----:B------:R-:W-:-:S04]  /*1540*/  IMAD.U32 R6, RZ, RZ, UR4 ;  /* 0x00000004ff067e24 */ /* 0x000fc8000f8e00ff */
[----:B------:R-:W-:-:S04]  /*1550*/  IMAD R5, R5, 0x8, R6 ;  /* 0x0000000805057824 */ /* 0x000fc800078e0206 */
[----:B------:R0:W1:Y:S01]  /*1560*/  SYNCS.PHASECHK.TRANS64.TRYWAIT P1, [R5+URZ], R4 ;  /* 0x00000004050075a7 */ /* 0x000062000802017f */
[----:B------:R-:W-:Y:S05]  /*1570*/  @!P0 BRA `(.L_x_20) ;  /* 0x0000000000048947 */ /* 0x000fea0003800000 */
[----:B------:R-:W-:Y:S01]  /*1580*/  BPT.TRAP 0x1 ;  /* 0x000000040000795c */ /* 0x000fe20000300000 */
.L_x_20:
[----:B-1----:R-:W-:Y:S05]  /*1590*/  @P1 BRA `(.L_x_21) ;  /* 0x0000000000081947 */ /* 0x002fea0003800000 */
[----:B------:R-:W1:Y:S02]  /*15a0*/  SYNCS.PHASECHK.TRANS64.TRYWAIT P1, [R5+URZ], R4 ;  /* 0x00000004050075a7 */ /* 0x000e64000802017f */
[----:B-1----:R-:W-:Y:S05]  /*15b0*/  @!P1 BRA `(.L_x_22) ;  /* 0x00000040005c9947 */ /* 0x002fea0003800000 */
.L_x_21:
[----:B------:R-:W-:Y:S01]  /*15c0*/  ULEA UR4, UR8, UR41, 0x9 ;  /* 0x0000002908047291 */ /* 0x000fe2000f8e483f */
[----:B------:R-:W-:Y:S01]  /*15d0*/  WARPGROUP.ARRIVE ;  /* 0x00000000000079c5 */ /* 0x000fe20000000000 */
[----:B------:R-:W-:Y:S01]  /*15e0*/  ULEA UR6, UR8, UR9, 0x8 ;  /* 0x0000000908067291 */ /* 0x000fe2000f8e403f */
[----:B------:R-:W-:Y:S01]  /*15f0*/  UMOV UR5, 0x80000020 ;  /* 0x8000002000057882 */ /* 0x000fe20000000000 */
[----:B------:R-:W-:-:S07]  /*1600*/  UMOV UR7, 0x80000020 ;  /* 0x8000002000077882 */ /* 0x000fce0000000000 */
[----:B------:R-:W-:Y:S01]  /*1610*/  IGMMA.64x64x32.S8.S8 R24, gdesc[UR4], R24, gsb0 ;  /* 0x01e00000041879f1 */ /* 0x000fe20008041018 */
        /* <DEDUP_REMOVED lines=9> */
[----:B------:R-:W-:Y:S01]  /*16b0*/  BPT.TRAP 0x1 ;  /* 0x000000040000795c */ /* 0x000fe20000300000 */
.L_x_23:
[----:B01----:R-:W-:Y:S01]  /*16c0*/  IMAD R4, R3, 0x8, R6 ;  /* 0x0000000803047824 */ /* 0x003fe200078e0206 */
[----:B------:R-:W-:-:S03]  /*16d0*/  ISETP.GT.U32.AND P1, PT, R19, 0x1, PT ;  /* 0x000000011300780c */ /* 0x000fc60003f24070 */
[----:B------:R-:W-:-:S05]  /*16e0*/  VIADD R4, R4, 0x38 ;  /* 0x0000003804047836 */ /* 0x000fca0000000000 */
[----:B------:R-:W-:-:S04]  /*16f0*/  PRMT R4, RZ, 0x654, R4 ;  /* 0x00000654ff047816 */ /* 0x000fc80000000004 */
[----:B------:R0:W-:Y:S01]  /*1700*/  SYNCS.ARRIVE.TRANS64.RED.A1T0 RZ, [R4+URZ], RZ ;  /* 0x000000ff04ff79a7 */ /* 0x0001e2000810043f */
[----:B------:R-:W-:Y:S05]  /*1710*/  @P1 BRA `(.L_x_24) ;  /* 0x0000000000041947 */ /* 0x000fea0003800000 */
[----:B------:R-:W-:Y:S01]  /*1720*/  BPT.TRAP 0x1 ;  /* 0x000000040000795c */ /* 0x000fe20000300000 */
.L_x_24:
[----:B------:R-:W-:Y:S01]  /*1730*/  UIADD3 UR8, UR8, 0x1, URZ ;  /* 0x0000000108087890 */ /* 0x000fe2000fffe03f */
[C---:B------:R-:W-:Y:S01]  /*1740*/  ISETP.GT.AND P2, PT, R0.reuse, 0x1, PT ;  /* 0x000000010000780c */ /* 0x040fe20003f44270 */
[----:B------:R-:W-:Y:S02]  /*1750*/  VIADD R3, R3, 0x1 ;  /* 0x0000000103037836 */ /* 0x000fe40000000000 */
[----:B------:R-:W-:Y:S01]  /*1760*/  UISETP.NE.AND UP0, UPT, UR8, 0x7, UPT ;  /* 0x000000070800788c */ /* 0x000fe2000bf05270 */
[----:B------:R-:W-:Y:S02]  /*1770*/  VIADD R0, R0, 0xffffffff ;  /* 0xffffffff00007836 */ /* 0x000fe40000000000 */
[C---:B------:R-:W-:Y:S01]  /*1780*/  ISETP.NE.AND P1, PT, R3.reuse, 0x7, PT ;  /* 0x000000070300780c */ /* 0x040fe20003f25270 */
[----:B------:R-:W-:Y:S02]  /*1790*/  USEL UR4, URZ, 0x1, UP0 ;  /* 0x000000013f047887 */ /* 0x000fe40008000000 */
[----:B------:R-:W-:Y:S01]  /*17a0*/  USEL UR8, UR8, URZ, UP0 ;  /* 0x0000003f08087287 */ /* 0x000fe20008000000 */
[----:B------:R-:W-:-:S03]  /*17b0*/  SEL R3, R3, RZ, P1 ;  /* 0x000000ff03037207 */ /* 0x000fc60000800000 */
[----:B------:R-:W-:Y:S01]  /*17c0*/  LOP3.LUT R7, R7, UR4, RZ, 0x3c, !PT ;  /* 0x0000000407077c12 */ /* 0x000fe2000f8e3cff */
[----:B------:R-:W-:Y:S07]  /*17d0*/  @P2 BRA `(.L_x_25) ;  /* 0xfffffffc003c2947 */ /* 0x000fee000383ffff */
.L_x_18:
[----:B------:R-:W2:Y:S02]  /*17e0*/  LDC R0, c[0x0][0x28c] ;  /* 0x0000a300ff007b82 */ /* 0x000ea40000000800 */
[----:B--2---:R-:W-:-:S13]  /*17f0*/  ISETP.GE.AND P1, PT, R0, 0x1, PT ;  /* 0x000000010000780c */ /* 0x004fda0003f26270 */
[----:B------:R-:W-:Y:S05]  /*1800*/  @!P1 BRA `(.L_x_26) ;  /* 0x0000000000489947 */ /* 0x000fea0003800000 */
[----:B------:R-:W-:Y:S05]  /*1810*/  @!P0 BRA `(.L_x_27) ;  /* 0x0000000000048947 */ /* 0x000fea0003800000 */
[----:B------:R-:W-:Y:S01]  /*1820*/  BPT.TRAP 0x1 ;  /* 0x000000040000795c */ /* 0x000fe20000300000 */
.L_x_27:
[----:B------:R-:W-:Y:S01]  /*1830*/  UISETP.LT.AND UP0, UPT, UR40, 0x1, UPT ;  /* 0x000000012800788c */ /* 0x000fe2000bf01270 */
[----:B------:R-:W-:-:S03]  /*1840*/  ISETP.GT.U32.AND P0, PT, R19, 0x1, PT ;  /* 0x000000011300780c */ /* 0x000fc60003f04070 */
[----:B------:R-:W-:-:S04]  /*1850*/  USEL UR6, UR40, 0x1, UP0 ;  /* 0x0000000128067887 */ /* 0x000fc80008000000 */
[----:B------:R-:W-:-:S04]  /*1860*/  UIADD3 UR6, UR39, UR40, -UR6 ;  /* 0x0000002827067290 */ /* 0x000fc8000fffe806 */
[----:B------:R-:W-:-:S04]  /*1870*/  UIMAD.WIDE.U32 UR4, UR6, 0x24924925, URZ ;  /* 0x24924925060478a5 */ /* 0x000fc8000f8e003f */
[----:B------:R-:W-:-:S04]  /*1880*/  UIADD3 UR4, UR6, -UR5, URZ ;  /* 0x8000000506047290 */ /* 0x000fc8000fffe03f */
[----:B------:R-:W-:-:S04]  /*1890*/  ULEA.HI UR4, UR4, UR5, URZ, 0x1f ;  /* 0x0000000504047291 */ /* 0x000fc8000f8ff83f */
[----:B------:R-:W-:-:S04]  /*18a0*/  USHF.R.U32.HI UR4, URZ, 0x2, UR4 ;  /* 0x000000023f047899 */ /* 0x000fc80008011604 */
[----:B------:R-:W-:-:S06]  /*18b0*/  UIMAD UR4, UR4, -0x7, UR6 ;  /* 0xfffffff9040478a4 */ /* 0x000fcc000f8e0206 */
[----:B------:R-:W-:-:S04]  /*18c0*/  IMAD.U32 R3, RZ, RZ, UR4 ;  /* 0x00000004ff037e24 */ /* 0x000fc8000f8e00ff */
[----:B------:R-:W-:-:S04]  /*18d0*/  IMAD R0, R3, 0x8, R6 ;  /* 0x0000000803007824 */ /* 0x000fc800078e0206 */
[----:B------:R-:W-:-:S05]  /*18e0*/  VIADD R0, R0, 0x38 ;  /* 0x0000003800007836 */ /* 0x000fca0000000000 */
[----:B------:R-:W-:-:S04]  /*18f0*/  PRMT R0, RZ, 0x654, R0 ;  /* 0x00000654ff007816 */ /* 0x000fc80000000000 */
[----:B------:R2:W-:Y:S01]  /*1900*/  SYNCS.ARRIVE.TRANS64.RED.A1T0 RZ, [R0+URZ], RZ ;  /* 0x000000ff00ff79a7 */ /* 0x0005e2000810043f */
[----:B------:R-:W-:Y:S05]  /*1910*/  @P0 BRA `(.L_x_26) ;  /* 0x0000000000040947 */ /* 0x000fea0003800000 */
[----:B------:R-:W-:Y:S01]  /*1920*/  BPT.TRAP 0x1 ;  /* 0x000000040000795c */ /* 0x000fe20000300000 */
.L_x_26:
[----:B------:R-:W3:Y:S01]  /*1930*/  LDC R8, c[0x0][0x288] ;  /* 0x0000a200ff087b82 */ /* 0x000ee20000000800 */
[--C-:B--2---:R-:W-:Y:S01]  /*1940*/  SHF.R.U32.HI R0, RZ, 0x2, R18.reuse ;  /* 0x00000002ff007819 */ /* 0x104fe20000011612 */
[----:B------:R-:W-:Y:S01]  /*1950*/  IMAD.SHL.U32 R7, R58, 0x40, RZ ;  /* 0x000000403a077824 */ /* 0x000fe200078e00ff */
[----:B01----:R-:W-:Y:S01]  /*1960*/  LOP3.LUT R4, R18, 0x60, RZ, 0xc0, !PT ;  /* 0x0000006012047812 */ /* 0x003fe200078ec0ff */
[----:B------:R-:W-:Y:S01]  /*1970*/  UIADD3 UR39, UR40, UR39, URZ ;  /* 0x0000002728277290 */ /* 0x000fe2000fffe03f */
[----:B------:R-:W-:Y:S01]  /*1980*/  SHF.R.U32.HI R5, RZ, 0x7, R18 ;  /* 0x00000007ff057819 */ /* 0x000fe20000011612 */
[----:B------:R-:W-:Y:S01]  /*1990*/  IMAD.SHL.U32 R13, R57, 0x80, RZ ;  /* 0x00000080390d7824 */ /* 0x000fe200078e00ff */
[----:B------:R-:W-:Y:S01]  /*19a0*/  LOP3.LUT R3, R0, 0x7, RZ, 0xc0, !PT ;  /* 0x0000000700037812 */ /* 0x000fe200078ec0ff */
[----:B------:R-:W-:Y:S01]  /*19b0*/  UISETP.GT.U32.AND UP0, UPT, UR39, 0x6, UPT ;  /* 0x000000062700788c */ /* 0x000fe2000bf04070 */
[----:B------:R-:W-:Y:S01]  /*19c0*/  SHF.R.U32.HI R6, RZ, 0x1, R4 ;  /* 0x00000001ff067819 */ /* 0x000fe20000011604 */
[----:B------:R-:W-:Y:S01]  /*19d0*/  UIMAD.WIDE.U32 UR4, UR39, 0x24924925, URZ ;  /* 0x24924925270478a5 */ /* 0x000fe2000f8e003f */
[----:B------:R-:W-:Y:S01]  /*19e0*/  LOP3.LUT R0, R5, 0x1, RZ, 0xc0, !PT ;  /* 0x0000000105007812 */ /* 0x000fe200078ec0ff */
[----:B------:R-:W-:Y:S01]  /*19f0*/  ULDC UR7, c[0x0][0x284] ;  /* 0x0000a10000077ab9 */ /* 0x000fe20000000800 */
[----:B------:R-:W-:Y:S01]  /*1a00*/  IADD3 R5, RZ, -R6, -R3 ;  /* 0x80000006ff057210 */ /* 0x000fe20007ffe803 */
[----:B------:R-:W-:Y:S01]  /*1a10*/  UISETP.LT.U32.AND UP0, UPT, UR40, 0x7, UP0 ;  /* 0x000000072800788c */ /* 0x000fe20008701070 */
[----:B------:R-:W-:Y:S01]  /*1a20*/  SHF.R.S32.HI R14, RZ, 0x1f, R59 ;  /* 0x0000001fff0e7819 */ /* 0x000fe2000001143b */
[C---:B------:R-:W-:Y:S01]  /*1a30*/  IMAD.SHL.U32 R4, R0.reuse, 0x40, RZ ;  /* 0x0000004000047824 */ /* 0x040fe200078e00ff */
[----:B------:R-:W-:Y:S01]  /*1a40*/  UIADD3 UR4, UR39, -UR5, URZ ;  /* 0x8000000527047290 */ /* 0x000fe2000fffe03f */
[----:B------:R-:W-:Y:S01]  /*1a50*/  IMAD R12, R0, -0x40, R5 ;  /* 0xffffffc0000c7824 */ /* 0x000fe200078e0205 */
[----:B------:R-:W-:Y:S01]  /*1a60*/  LOP3.LUT R0, R18, 0x3, RZ, 0xc0, !PT ;  /* 0x0000000312007812 */ /* 0x000fe200078ec0ff */
[----:B------:R-:W-:Y:S01]  /*1a70*/  UISETP.GE.U32.AND UP1, UPT, UR40, 0x7, UPT ;  /* 0x000000072800788c */ /* 0x000fe2000bf26070 */
[----:B------:R-:W-:Y:S01]  /*1a80*/  LOP3.LUT R3, R4, 0x40, R3, 0xe2, !PT ;  /* 0x0000004004037812 */ /* 0x000fe200078ee203 */
[----:B------:R-:W-:Y:S01]  /*1a90*/  ULDC.64 UR8, c[0x0][0x5d0] ;  /* 0x0001740000087ab9 */ /* 0x000fe20000000a00 */
[----:B------:R-:W-:Y:S01]  /*1aa0*/  USEL UR6, URZ, 0x1, !UP0 ;  /* 0x000000013f067887 */ /* 0x000fe2000c000000 */
[----:B---3--:R-:W-:Y:S01]  /*1ab0*/  IMAD R0, R0, -0x2, R8 ;  /* 0xfffffffe00007824 */ /* 0x008fe200078e0208 */
[----:B------:R-:W-:Y:S01]  /*1ac0*/  ISETP.GE.AND P0, PT, R7, R8, PT ;  /* 0x000000080700720c */ /* 0x000fe20003f06270 */
[----:B------:R-:W-:Y:S01]  /*1ad0*/  IMAD.SHL.U32 R8, R18, 0x2, RZ ;  /* 0x0000000212087824 */ /* 0x000fe200078e00ff */
[----:B------:R-:W-:Y:S01]  /*1ae0*/  ULEA.HI UR4, UR4, UR5, URZ, 0x1f ;  /* 0x0000000504047291 */ /* 0x000fe2000f8ff83f */
[----:B------:R-:W-:Y:S01]  /*1af0*/  IMAD R4, R14, UR8, RZ ;  /* 0x000000080e047c24 */ /* 0x000fe2000f8e02ff */
[----:B------:R-:W-:Y:S01]  /*1b00*/  ISETP.GE.OR P0, PT, R13, UR7, P0 ;  /* 0x000000070d007c0c */ /* 0x000fe20008706670 */
[----:B------:R-:W-:Y:S01]  /*1b10*/  ULOP3.LUT UR38, UR38, UR6, URZ, 0x3c, !UPT ;  /* 0x0000000626267292 */ /* 0x000fe2000f8e3c3f */
[----:B------:R-:W-:Y:S01]  /*1b20*/  LOP3.LUT R8, R7, 0x6, R8, 0xf8, !PT ;  /* 0x0000000607087812 */ /* 0x000fe200078ef808 */
[----:B------:R-:W-:Y:S01]  /*1b30*/  USHF.R.U32.HI UR4, URZ, 0x2, UR4 ;  /* 0x000000023f047899 */ /* 0x000fe20008011604 */
[----:B------:R-:W-:Y:S01]  /*1b40*/  IMAD.WIDE R10, R57, 0x80, RZ ;  /* 0x00000080390a7825 */ /* 0x000fe200078e02ff */
[----:B------:R-:W-:-:S02]  /*1b50*/  IADD3 R20, -R13, UR7, R12 ;  /* 0x000000070d147c10 */ /* 0x000fc4000fffe10c */
[----:B------:R-:W-:Y:S01]  /*1b60*/  SHF.R.S32.HI R9, RZ, 0x1f, R8 ;  /* 0x0000001fff097819 */ /* 0x000fe20000011408 */
[C---:B------:R-:W-:Y:S01]  /*1b70*/  IMAD R15, R59.reuse, UR9, R4 ;  /* 0x000000093b0f7c24 */ /* 0x040fe2000f8e0204 */
[----:B------:R-:W-:Y:S01]  /*1b80*/  @UP1 ULOP3.LUT UR38, UR38, 0x1, UR4, 0x78, !UPT ;  /* 0x0000000126261892 */ /* 0x000fe2000f8e7804 */
[----:B------:R-:W-:Y:S01]  /*1b90*/  LOP3.LUT R65, R10, R3, R6, 0xfe, !PT ;  /* 0x000000030a417212 */ /* 0x000fe200078efe06 */
[----:B------:R-:W-:Y:S01]  /*1ba0*/  UIMAD UR39, UR4, -0x7, UR39 ;  /* 0xfffffff9042778a4 */ /* 0x000fe2000f8e0227 */
[----:B------:R-:W-:-:S04]  /*1bb0*/  IMAD.WIDE.U32 R4, R59, UR8, R8 ;  /* 0x000000083b047c25 */ /* 0x000fc8000f8e0008 */
[----:B------:R-:W-:Y:S02]  /*1bc0*/  IMAD.IADD R5, R5, 0x1, R15 ;  /* 0x0000000105057824 */ /* 0x000fe400078e020f */
[----:B------:R-:W-:Y:S02]  /*1bd0*/  IMAD.IADD R58, R0, 0x1, -R7 ;  /* 0x00000001003a7824 */ /* 0x000fe400078e0a07 */
[----:B------:R-:W-:Y:S01]  /*1be0*/  IMAD.MOV.U32 R57, RZ, RZ, -0x1 ;  /* 0xffffffffff397424 */ /* 0x000fe200078e00ff */
[----:B------:R-:W-:Y:S06]  /*1bf0*/  @P0 BRA `(.L_x_28) ;  /* 0x0000001c00100947 */ /* 0x000fec0003800000 */
[----:B------:R-:W0:Y:S01]  /*1c00*/  LDC.64 R12, c[0x0][0x5c8] ;  /* 0x00017200ff0c7b82 */ /* 0x000e220000000a00 */
[----:B------:R-:W-:Y:S01]  /*1c10*/  ULDC.64 UR4, c[0x0][0x5c0] ;  /* 0x0001700000047ab9 */ /* 0x000fe20000000a00 */
[----:B------:R-:W-:Y:S01]  /*1c20*/  BSSY B0, `(.L_x_28) ;  /* 0x00001c1000007945 */ /* 0x000fe20003800000 */
[-C--:B0-----:R-:W-:Y:S02]  /*1c30*/  IMAD R0, R11, R12.reuse, RZ ;  /* 0x0000000c0b007224 */ /* 0x081fe400078e02ff */
[----:B------:R-:W-:-:S04]  /*1c40*/  IMAD.WIDE.U32 R4, R65, R12, R4 ;  /* 0x0000000c41047225 */ /* 0x000fc800078e0004 */
[----:B------:R-:W-:Y:S01]  /*1c50*/  IMAD R3, R65, R13, R0 ;  /* 0x0000000d41037224 */ /* 0x000fe200078e0200 */
[----:B------:R-:W-:-:S03]  /*1c60*/  IADD3 R6, P0, R4, UR4, RZ ;  /* 0x0000000404067c10 */ /* 0x000fc6000ff1e0ff */
[----:B------:R-:W-:Y:S01]  /*1c70*/  IMAD.IADD R3, R5, 0x1, R3 ;  /* 0x0000000105037824 */ /* 0x000fe200078e0203 */
[----:B------:R-:W-:-:S04]  /*1c80*/  LEA R4, P1, R12, R6, 0x3 ;  /* 0x000000060c047211 */ /* 0x000fc800078218ff */
[----:B------:R-:W-:Y:S02]  /*1c90*/  IADD3.X R7, R3, UR5, RZ, P0, !PT ;  /* 0x0000000503077c10 */ /* 0x000fe400087fe4ff */
[----:B-----5:R-:W-:Y:S02]  /*1ca0*/  ISETP.NE.AND P0, PT, R23, RZ, PT ;  /* 0x000000ff1700720c */ /* 0x020fe40003f05270 */
[----:B------:R-:W-:-:S11]  /*1cb0*/  LEA.HI.X R5, R12, R7, R13, 0x3, P1 ;  /* 0x000000070c057211 */ /* 0x000fd600008f1c0d */
[----:B------:R-:W-:Y:S05]  /*1cc0*/  @!P0 BRA `(.L_x_29) ;  /* 0x0000001400188947 */ /* 0x000fea0003800000 */
[----:B------:R-:W0:Y:S01]  /*1cd0*/  LDC.64 R60, c[0x0][0x5b0] ;  /* 0x00016c00ff3c7b82 */ /* 0x000e220000000a00 */
[----:B------:R-:W-:Y:S01]  /*1ce0*/  ULDC.64 UR4, c[0x0][0x5b8] ;  /* 0x00016e0000047ab9 */ /* 0x000fe20000000a00 */
[----:B------:R-:W-:Y:S01]  /*1cf0*/  ISETP.GE.AND P3, PT, R58, 0x1, PT ;  /* 0x000000013a00780c */ /* 0x000fe20003f66270 */
[----:B------:R-:W-:Y:S01]  /*1d00*/  IMAD R0, R14, UR4, RZ ;  /* 0x000000040e007c24 */ /* 0x000fe2000f8e02ff */
[----:B------:R-:W-:Y:S01]  /*1d10*/  BSSY B1, `(.L_x_30) ;  /* 0x000000e000017945 */ /* 0x000fe20003800000 */
[C---:B------:R-:W-:Y:S01]  /*1d20*/  IMAD.WIDE.U32 R14, R59.reuse, UR4, R8 ;  /* 0x000000043b0e7c25 */ /* 0x040fe2000f8e0008 */
[----:B------:R-:W-:Y:S02]  /*1d30*/  ISETP.LT.OR P1, PT, R20, 0x1, !P3 ;  /* 0x000000011400780c */ /* 0x000fe40005f21670 */
[----:B------:R-:W1:Y:S01]  /*1d40*/  LDC.64 R62, c[0x0][0x5a8] ;  /* 0x00016a00ff3e7b82 */ /* 0x000e620000000a00 */
[----:B------:R-:W-:Y:S02]  /*1d50*/  IMAD R13, R59, UR5, R0 ;  /* 0x000000053b0d7c24 */ /* 0x000fe4000f8e0200 */
[----:B------:R-:W-:-:S02]  /*1d60*/  IMAD.MOV.U32 R12, RZ, RZ, R14 ;  /* 0x000000ffff0c7224 */ /* 0x000fc400078e000e */
[----:B------:R-:W-:Y:S02]  /*1d70*/  IMAD.IADD R13, R15, 0x1, R13 ;  /* 0x000000010f0d7824 */ /* 0x000fe400078e020d */
[-C--:B0-----:R-:W-:Y:S02]  /*1d80*/  IMAD R10, R11, R60.reuse, RZ ;  /* 0x0000003c0b0a7224 */ /* 0x081fe400078e02ff */
[----:B------:R-:W-:-:S04]  /*1d90*/  IMAD.WIDE.U32 R8, R65, R60, R12 ;  /* 0x0000003c41087225 */ /* 0x000fc800078e000c */
[----:B------:R-:W-:Y:S01]  /*1da0*/  IMAD R21, R65, R61, R10 ;  /* 0x0000003d41157224 */ /* 0x000fe200078e020a */
[----:B-1----:R-:W-:-:S04]  /*1db0*/  IADD3 R8, P0, R8, R62, RZ ;  /* 0x0000003e08087210 */ /* 0x002fc80007f1e0ff */
[----:B------:R-:W-:Y:S01]  /*1dc0*/  IADD3.X R9, R63, R9, R21, P0, !PT ;  /* 0x000000093f097210 */ /* 0x000fe200007fe415 */
[----:B------:R-:W-:Y:S08]  /*1dd0*/  @P1 BRA `(.L_x_31) ;  /* 0x0000000000041947 */ /* 0x000ff00003800000 */
[----:B------:R0:W5:Y:S02]  /*1de0*/  LDG.E.U8 R56, desc[UR36][R8.64] ;  /* 0x0000002408387981 */ /* 0x000164000c1e1100 */
.L_x_31:
[----:B------:R-:W-:Y:S05]  /*1df0*/  BSYNC B1 ;  /* 0x0000000000017941 */ /* 0x000fea0003800000 */
.L_x_30:
[----:B-----5:R-:W-:Y:S01]  /*1e00*/  LOP3.LUT R0, R56, 0xffff, RZ, 0xc0, !PT ;  /* 0x0000ffff38007812 */ /* 0x020fe200078ec0ff */
[----:B------:R-:W-:Y:S01]  /*1e10*/  IMAD.SHL.U32 R10, R60, 0x8, RZ ;  /* 0x000000083c0a7824 */ /* 0x000fe200078e00ff */
[----:B------:R-:W-:Y:S01]  /*1e20*/  ISETP.GE.AND P2, PT, R58, 0x2, PT ;  /* 0x000000023a00780c */ /* 0x000fe20003f46270 */
[----:B------:R-:W-:Y:S01]  /*1e30*/  BSSY B1, `(.L_x_32) ;  /* 0x000000e000017945 */ /* 0x000fe20003800000 */
[----:B------:R-:W-:Y:S02]  /*1e40*/  PRMT R0, R0, 0x8880, RZ ;  /* 0x0000888000007816 */ /* 0x000fe400000000ff */
[----:B------:R-:W-:Y:S02]  /*1e50*/  ISETP.LT.OR P0, PT, R20, 0x1, !P2 ;  /* 0x000000011400780c */ /* 0x000fe40005701670 */
[----:B------:R-:W-:Y:S01]  /*1e60*/  SHF.L.U64.HI R11, R60, 0x3, R61 ;  /* 0x000000033c0b7819 */ /* 0x000fe2000001023d */
[----:B------:R-:W-:-:S04]  /*1e70*/  IMAD R3, R0, R23, RZ ;  /* 0x0000001700037224 */ /* 0x000fc800078e02ff */
[----:B------:R-:W-:Y:S02]  /*1e80*/  @!P1 IMAD R15, R24, R22, R3 ;  /* 0x00000016180f9224 */ /* 0x000fe400078e0203 */
[----:B------:R-:W-:-:S03]  /*1e90*/  IMAD.WIDE.U32 R10, R65, R60, R10 ;  /* 0x0000003c410a7225 */ /* 0x000fc600078e000a */
[----:B------:R1:W-:Y:S01]  /*1ea0*/  @!P1 STG.E.U8 desc[UR36][R6.64], R15 ;  /* 0x0000000f06009986 */ /* 0x0003e2000c101124 */
[----:B------:R-:W-:Y:S01]  /*1eb0*/  IADD3 R10, P4, P5, R14, R62, R10 ;  /* 0x0000003e0e0a7210 */ /* 0x000fe20007d9e00a */
[----:B------:R-:W-:Y:S01]  /*1ec0*/  IMAD.IADD R14, R21, 0x1, R11 ;  /* 0x00000001150e7824 */ /* 0x000fe200078e020b */
[----:B------:R-:W-:Y:S11]  /*1ed0*/  @P0 BRA `(.L_x_33) ;  /* 0x00000000000c0947 */ /* 0x000ff60003800000 */
[----:B------:R-:W2:Y:S02]  /*1ee0*/  LDG.E.U8 R56, desc[UR36][R8.64+0x1] ;  /* 0x0000012408387981 */ /* 0x000ea4000c1e1100 */
[----:B--2---:R-:W-:-:S05]  /*1ef0*/  PRMT R0, R56, 0x8880, RZ ;  /* 0x0000888038007816 */ /* 0x004fca00000000ff */
[----:B------:R-:W-:-:S07]  /*1f00*/  IMAD R3, R0, R23, RZ ;  /* 0x0000001700037224 */ /* 0x000fce00078e02ff */
.L_x_33:
[----:B------:R-:W-:Y:S05]  /*1f10*/  BSYNC B1 ;  /* 0x0000000000017941 */ /* 0x000fea0003800000 */
.L_x_32:
[----:B------:R-:W-:Y:S01]  /*1f20*/  ISETP.LT.OR P3, PT, R20, 0x9, !P3 ;  /* 0x000000091400780c */ /* 0x000fe20005f61670 */
[----:B------:R-:W-:Y:S01]  /*1f30*/  @!P0 IMAD R25, R25, R22, R3 ;  /* 0x0000001619198224 */ /* 0x000fe200078e0203 */
[C---:B------:R-:W-:Y:S01]  /*1f40*/  ISETP.GE.AND P1, PT, R58.reuse, 0x9, PT ;  /* 0x000000093a00780c */ /* 0x040fe20003f26270 */
[----:B------:R-:W-:Y:S01]  /*1f50*/  BSSY B1, `(.L_x_34) ;  /* 0x000000b000017945 */ /* 0x000fe20003800000 */
[----:B------:R-:W-:Y:S02]  /*1f60*/  IADD3.X R11, R13, R63, R14, P4, P5 ;  /* 0x0000003f0d0b7210 */ /* 0x000fe400027ea40e */
[----:B------:R2:W-:Y:S01]  /*1f70*/  @!P0 STG.E.U8 desc[UR36][R6.64+0x1], R25 ;  /* 0x0000011906008986 */ /* 0x0005e2000c101124 */
[----:B------:R-:W-:Y:S02]  /*1f80*/  ISETP.GE.AND P0, PT, R58, 0xa, PT ;  /* 0x0000000a3a00780c */ /* 0x000fe40003f06270 */
[C---:B------:R-:W-:Y:S02]  /*1f90*/  ISETP.LT.OR P2, PT, R20.reuse, 0x9, !P2 ;  /* 0x000000091400780c */ /* 0x040fe40005741670 */
[----:B------:R-:W-:-:S02]  /*1fa0*/  ISETP.LT.OR P5, PT, R20, 0x1, !P1 ;  /* 0x000000011400780c */ /* 0x000fc40004fa1670 */
[----:B------:R-:W-:Y:S01]  /*1fb0*/  ISETP.LT.OR P4, PT, R20, 0x1, !P0 ;  /* 0x000000011400780c */ /* 0x000fe20004781670 */
[----:B------:R-:W-:-:S12]  /*1fc0*/  @P3 BRA `(.L_x_35) ;  /* 0x00000000000c3947 */ /* 0x000fd80003800000 */
[----:B------:R-:W3:Y:S02]  /*1fd0*/  LDG.E.U8 R56, desc[UR36][R10.64] ;  /* 0x000000240a387981 */ /* 0x000ee4000c1e1100 */
[----:B---3--:R-:W-:-:S05]  /*1fe0*/  PRMT R0, R56, 0x8880, RZ ;  /* 0x0000888038007816 */ /* 0x008fca00000000ff */
[----:B------:R-:W-:-:S07]  /*1ff0*/  IMAD R3, R0, R23, RZ ;  /* 0x0000001700037224 */ /* 0x000fce00078e02ff */
.L_x_35:
[----:B------:R-:W-:Y:S05]  /*2000*/  BSYNC B1 ;  /* 0x0000000000017941 */ /* 0x000fea0003800000 */
.L_x_34:
[----:B------:R-:W-:Y:S01]  /*2010*/  @!P3 IMAD R13, R26, R22, R3 ;  /* 0x000000161a0db224 */ /* 0x000fe200078e0203 */
[----:B------:R-:W-:Y:S04]  /*2020*/  BSSY B1, `(.L_x_36) ;  /* 0x0000006000017945 */ /* 0x000fe80003800000 */
[----:B------:R3:W-:Y:S01]  /*2030*/  @!P3 STG.E.U8 desc[UR36][R4.64], R13 ;  /* 0x0000000d0400b986 */ /* 0x0007e2000c101124 */
[----:B------:R-:W-:Y:S05]  /*2040*/  @P2 BRA `(.L_x_37) ;  /* 0x00000000000c2947 */ /* 0x000fea0003800000 */
[----:B------:R-:W4:Y:S02]  /*2050*/  LDG.E.U8 R56, desc[UR36][R10.64+0x1] ;  /* 0x000001240a387981 */ /* 0x000f24000c1e1100 */
[----:B----4-:R-:W-:-:S05]  /*2060*/  PRMT R0, R56, 0x8880, RZ ;  /* 0x0000888038007816 */ /* 0x010fca00000000ff */
[----:B------:R-:W-:-:S07]  /*2070*/  IMAD R3, R0, R23, RZ ;  /* 0x0000001700037224 */ /* 0x000fce00078e02ff */
.L_x_37:
[----:B------:R-:W-:Y:S05]  /*2080*/  BSYNC B1 ;  /* 0x0000000000017941 */ /* 0x000fea0003800000 */
.L_x_36:
[----:B------:R-:W-:Y:S01]  /*2090*/  @!P2 IMAD R27, R27, R22, R3 ;  /* 0x000000161b1ba224 */ /* 0x000fe200078e0203 */
[----:B------:R-:W-:Y:S04]  /*20a0*/  BSSY B1, `(.L_x_38) ;  /* 0x0000006000017945 */ /* 0x000fe80003800000 */
[----:B------:R4:W-:Y:S01]  /*20b0*/  @!P2 STG.E.U8 desc[UR36][R4.64+0x1], R27 ;  /* 0x0000011b0400a986 */ /* 0x0009e2000c101124 */
[----:B------:R-:W-:Y:S05]  /*20c0*/  @P5 BRA `(.L_x_39) ;  /* 0x00000000000c5947 */ /* 0x000fea0003800000 */
[----:B------:R-:W5:Y:S02]  /*20d0*/  LDG.E.U8 R56, desc[UR36][R8.64+0x8] ;  /* 0x0000082408387981 */ /* 0x000f64000c1e1100 */
[----:B-----5:R-:W-:-:S05]  /*20e0*/  PRMT R0, R56, 0x8880, RZ ;  /* 0x0000888038007816 */ /* 0x020fca00000000ff */
[----:B------:R-:W-:-:S07]  /*20f0*/  IMAD R3, R0, R23, RZ ;  /* 0x0000001700037224 */ /* 0x000fce00078e02ff */
.L_x_39:
[----:B------:R-:W-:Y:S05]  /*2100*/  BSYNC B1 ;  /* 0x0000000000017941 */ /* 0x000fea0003800000 */
.L_x_38:
[----:B---3--:R-:W-:Y:S01]  /*2110*/  @!P5 IMAD R13, R28, R22, R3 ;  /* 0x000000161c0dd224 */ /* 0x008fe200078e0203 */
[----:B------:R-:W-:Y:S04]  /*2120*/  BSSY B1, `(.L_x_40) ;  /* 0x0000006000017945 */ /* 0x000fe80003800000 */
[----:B------:R3:W-:Y:S01]  /*2130*/  @!P5 STG.E.U8 desc[UR36][R6.64+0x8], R13 ;  /* 0x0000080d0600d986 */ /* 0x0007e2000c101124 */
[----:B------:R-:W-:Y:S05]  /*2140*/  @P4 BRA `(.L_x_41) ;  /* 0x00000000000c4947 */ /* 0x000fea0003800000 */
[----:B------:R-:W5:Y:S02]  /*2150*/  LDG.E.U8 R56, desc[UR36][R8.64+0x9] ;  /* 0x0000092408387981 */ /* 0x000f64000c1e1100 */
[----:B-----5:R-:W-:-:S05]  /*2160*/  PRMT R0, R56, 0x8880, RZ ;  /* 0x0000888038007816 */ /* 0x020fca00000000ff */
[----:B------:R-:W-:-:S07]  /*2170*/  IMAD R3, R0, R23, RZ ;  /* 0x0000001700037224 */ /* 0x000fce00078e02ff */
.L_x_41:
[----:B------:R-:W-:Y:S05]  /*2180*/  BSYNC B1 ;  /* 0x0000000000017941 */ /* 0x000fea0003800000 */
.L_x_40:
[----:B------:R-:W-:Y:S01]  /*2190*/  ISETP.LT.OR P1, PT, R20, 0x9, !P1 ;  /* 0x000000091400780c */ /* 0x000fe20004f21670 */
[----:B------:R-:W-:Y:S01]  /*21a0*/  @!P4 IMAD R29, R29, R22, R3 ;  /* 0x000000161d1dc224 */ /* 0x000fe200078e0203 */
[C---:B------:R-:W-:Y:S01]  /*21b0*/  ISETP.GE.AND P3, PT, R58.reuse, 0x11, PT ;  /* 0x000000113a00780c */ /* 0x040fe20003f66270 */
[----:B------:R-:W-:Y:S01]  /*21c0*/  BSSY B1, `(.L_x_42) ;  /* 0x000000a000017945 */ /* 0x000fe20003800000 */
[----:B------:R-:W-:Y:S02]  /*21d0*/  ISETP.GE.AND P2, PT, R58, 0x12, PT ;  /* 0x000000123a00780c */ /* 0x000fe40003f46270 */
[----:B------:R0:W-:Y:S01]  /*21e0*/  @!P4 STG.E.U8 desc[UR36][R6.64+0x9], R29 ;  /* 0x0000091d0600c986 */ /* 0x0001e2000c101124 */
[C---:B------:R-:W-:Y:S02]  /*21f0*/  ISETP.LT.OR P0, PT, R20.reuse, 0x9, !P0 ;  /* 0x000000091400780c */ /* 0x040fe40004701670 */
[C---:B------:R-:W-:Y:S02]  /*2200*/  ISETP.LT.OR P5, PT, R20.reuse, 0x1, !P3 ;  /* 0x000000011400780c */ /* 0x040fe40005fa1670 */
[----:B------:R-:W-:-:S02]  /*2210*/  ISETP.LT.OR P4, PT, R20, 0x1, !P2 ;  /* 0x000000011400780c */ /* 0x000fc40005781670 */
[----:B------:R-:W-:Y:S11]  /*2220*/  @P1 BRA `(.L_x_43) ;  /* 0x00000000000c1947 */ /* 0x000ff60003800000 */
[----:B------:R-:W5:Y:S02]  /*2230*/  LDG.E.U8 R56, desc[UR36][R10.64+0x8] ;  /* 0x000008240a387981 */ /* 0x000f64000c1e1100 */
[----:B-----5:R-:W-:-:S05]  /*2240*/  PRMT R0, R56, 0x8880, RZ ;  /* 0x0000888038007816 */ /* 0x020fca00000000ff */
[----:B------:R-:W-:-:S07]  /*2250*/  IMAD R3, R0, R23, RZ ;  /* 0x0000001700037224 */ /* 0x000fce00078e02ff */
.L_x_43:
[----:B------:R-:W-:Y:S05]  /*2260*/  BSYNC B1 ;  /* 0x0000000000017941 */ /* 0x000fea0003800000 */
.L_x_42:
[----:B---3--:R-:W-:Y:S01]  /*2270*/  @!P1 IMAD R13, R30, R22, R3 ;  /* 0x000000161e0d9224 */ /* 0x008fe200078e0203 */
[----:B------:R-:W-:Y:S04]  /*2280*/  BSSY B1, `(.L_x_44) ;  /* 0x0000006000017945 */ /* 0x000fe80003800000 */
[----:B------:R3:W-:Y:S01]  /*2290*/  @!P1 STG.E.U8 desc[UR36][R4.64+0x8], R13 ;  /* 0x0000080d04009986 */ /* 0x0007e2000c101124 */
[----:B------:R-:W-:Y:S05]  /*22a0*/  @P0 BRA `(.L_x_45) ;  /* 0x00000000000c0947 */ /* 0x000fea0003800000 */
[----:B------:R-:W5:Y:S02]  /*22b0*/  LDG.E.U8 R56, desc[UR36][R10.64+0x9] ;  /* 0x000009240a387981 */ /* 0x000f64000c1e1100 */
[----:B-----5:R-:W-:-:S05]  /*22c0*/  PRMT R0, R56, 0x8880, RZ ;  /* 0x0000888038007816 */ /* 0x020fca00000000ff */
[----:B------:R-:W-:-:S07]  /*22d0*/  IMAD R3, R0, R23, RZ ;  /* 0x0000001700037224 */ /* 0x000fce00078e02ff */
.L_x_45:
[----:B------:R-:W-:Y:S05]  /*22e0*/  BSYNC B1 ;  /* 0x0000000000017941 */ /* 0x000fea0003800000 */
.L_x_44:
[----:B------:R-:W-:Y:S01]  /*22f0*/  @!P0 IMAD R31, R31, R22, R3 ;  /* 0x000000161f1f8224 */ /* 0x000fe200078e0203 */
[----:B------:R-:W-:Y:S04]  /*2300*/  BSSY B1, `(.L_x_46) ;  /* 0x0000006000017945 */ /* 0x000fe80003800000 */
[----:B------:R0:W-:Y:S01]  /*2310*/  @!P0 STG.E.U8 desc[UR36][R4.64+0x9], R31 ;  /* 0x0000091f04008986 */ /* 0x0001e2000c101124 */
[----:B------:R-:W-:Y:S05]  /*2320*/  @P5 BRA `(.L_x_47) ;  /* 0x00000000000c5947 */ /* 0x000fea0003800000 */
[----:B------:R-:W5:Y:S02]  /*2330*/  LDG.E.U8 R56, desc[UR36][R8.64+0x10] ;  /* 0x0000102408387981 */ /* 0x000f64000c1e1100 */
[----:B-----5:R-:W-:-:S05]  /*2340*/  PRMT R0, R56, 0x8880, RZ ;  /* 0x0000888038007816 */ /* 0x020fca00000000ff */
[----:B------:R-:W-:-:S07]  /*2350*/  IMAD R3, R0, R23, RZ ;  /* 0x0000001700037224 */ /* 0x000fce00078e02ff */
.L_x_47:
[----:B------:R-:W-:Y:S05]  /*2360*/  BSYNC B1 ;  /* 0x0000000000017941 */ /* 0x000fea0003800000 */
.L_x_46:
[----:B---3--:R-:W-:Y:S01]  /*2370*/  @!P5 IMAD R13, R32, R22, R3 ;  /* 0x00000016200dd224 */ /* 0x008fe200078e0203 */
[----:B------:R-:W-:Y:S04]  /*2380*/  BSSY B1, `(.L_x_48) ;  /* 0x0000006000017945 */ /* 0x000fe80003800000 */
[----:B------:R3:W-:Y:S01]  /*2390*/  @!P5 STG.E.U8 desc[UR36][R6.64+0x10], R13 ;  /* 0x0000100d0600d986 */ /* 0x0007e2000c101124 */
[----:B------:R-:W-:Y:S05]  /*23a0*/  @P4 BRA `(.L_x_49) ;  /* 0x00000000000c4947 */ /* 0x000fea0003800000 */
[----:B------:R-:W5:Y:S02]  /*23b0*/  LDG.E.U8 R56, desc[UR36][R8.64+0x11] ;  /* 0x0000112408387981 */ /* 0x000f64000c1e1100 */
[----:B-----5:R-:W-:-:S05]  /*23c0*/  PRMT R0, R56, 0x8880, RZ ;  /* 0x0000888038007816 */ /* 0x020fca00000000ff */
[----:B------:R-:W-:-:S07]  /*23d0*/  IMAD R3, R0, R23, RZ ;  /* 0x0000001700037224 */ /* 0x000fce00078e02ff */
.L_x_49:
[----:B------:R-:W-:Y:S05]  /*23e0*/  BSYNC B1 ;  /* 0x0000000000017941 */ /* 0x000fea0003800000 */
.L_x_48:
        /* <DEDUP_REMOVED lines=13> */
.L_x_51:
[----:B------:R-:W-:Y:S05]  /*24c0*/  BSYNC B1 ;  /* 0x0000000000017941 */ /* 0x000fea0003800000 */
.L_x_50:
[----:B---3--:R-:W-:Y:S01]  /*24d0*/  @!P3 IMAD R13, R34, R22, R3 ;  /* 0x00000016220db224 */ /* 0x008fe200078e0203 */
[----:B------:R-:W-:Y:S04]  /*24e0*/  BSSY B1, `(.L_x_52) ;  /* 0x0000006000017945 */ /* 0x000fe80003800000 */
[----:B------:R3:W-:Y:S01]  /*24f0*/  @!P3 STG.E.U8 desc[UR36][R4.64+0x10], R13 ;  /* 0x0000100d0400b986 */ /* 0x0007e2000c101124 */
[----:B------:R-:W-:Y:S05]  /*2500*/  @P2 BRA `(.L_x_53) ;  /* 0x00000000000c2947 */ /* 0x000fea0003800000 */
[----:B------:R-:W5:Y:S02]  /*2510*/  LDG.E.U8 R56, desc[UR36][R10.64+0x11] ;  /* 0x000011240a387981 */ /* 0x000f64000c1e1100 */
[----:B-----5:R-:W-:-:S05]  /*2520*/  PRMT R0, R56, 0x8880, RZ ;  /* 0x0000888038007816 */ /* 0x020fca00000000ff */
[----:B------:R-:W-:-:S07]  /*2530*/  IMAD R3, R0, R23, RZ ;  /* 0x0000001700037224 */ /* 0x000fce00078e02ff */
.L_x_53:
[----:B------:R-:W-:Y:S05]  /*2540*/  BSYNC B1 ;  /* 0x0000000000017941 */ /* 0x000fea0003800000 */
.L_x_52:
[----:B------:R-:W-:Y:S01]  /*2550*/  @!P2 IMAD R35, R35, R22, R3 ;  /* 0x000000162323a224 */ /* 0x000fe200078e0203 */
[----:B------:R-:W-:Y:S04]  /*2560*/  BSSY B1, `(.L_x_54) ;  /* 0x0000006000017945 */ /* 0x000fe80003800000 */
[----:B------:R0:W-:Y:S01]  /*2570*/  @!P2 STG.E.U8 desc[UR36][R4.64+0x11], R35 ;  /* 0x000011230400a986 */ /* 0x0001e2000c101124 */
[----:B------:R-:W-:Y:S05]  /*2580*/  @P5 BRA `(.L_x_55) ;  /* 0x00000000000c5947 */ /* 0x000fea0003800000 */
[----:B------:R-:W5:Y:S02]  /*2590*/  LDG.E.U8 R56, desc[UR36][R8.64+0x18] ;  /* 0x0000182408387981 */ /* 0x000f64000c1e1100 */
[----:B-----5:R-:W-:-:S05]  /*25a0*/  PRMT R0, R56, 0x8880, RZ ;  /* 0x0000888038007816 */ /* 0x020fca00000000ff */
[----:B------:R-:W-:-:S07]  /*25b0*/  IMAD R3, R0, R23, RZ ;  /* 0x0000001700037224 */ /* 0x000fce00078e02ff */
.L_x_55:
[----:B------:R-:W-:Y:S05]  /*25c0*/  BSYNC B1 ;  /* 0x0000000000017941 */ /* 0x000fea0003800000 */
.L_x_54:
[----:B---3--:R-:W-:Y:S01]  /*25d0*/  @!P5 IMAD R13, R36, R22, R3 ;  /* 0x00000016240dd224 */ /* 0x008fe200078e0203 */
[----:B------:R-:W-:Y:S04]  /*25e0*/  BSSY B1, `(.L_x_56) ;  /* 0x0000006000017945 */ /* 0x000fe80003800000 */
[----:B------:R3:W-:Y:S01]  /*25f0*/  @!P5 STG.E.U8 desc[UR36][R6.64+0x18], R13 ;  /* 0x0000180d0600d986 */ /* 0x0007e2000c101124 */
[----:B------:R-:W-:Y:S05]  /*2600*/  @P4 BRA `(.L_x_57) ;  /* 0x00000000000c4947 */ /* 0x000fea0003800000 */
[----:B------:R-:W5:Y:S02]  /*2610*/  LDG.E.U8 R56, desc[UR36][R8.64+0x19] ;  /* 0x0000192408387981 */ /* 0x000f64000c1e1100 */
[----:B-----5:R-:W-:-:S05]  /*2620*/  PRMT R0, R56, 0x8880, RZ ;  /* 0x0000888038007816 */ /* 0x020fca00000000ff */
[----:B------:R-:W-:-:S07]  /*2630*/  IMAD R3, R0, R23, RZ ;  /* 0x0000001700037224 */ /* 0x000fce00078e02ff */
.L_x_57:
[----:B------:R-:W-:Y:S05]  /*2640*/  BSYNC B1 ;  /* 0x0000000000017941 */ /* 0x000fea0003800000 */
.L_x_56:
        /* <DEDUP_REMOVED lines=13> */
.L_x_59:
[----:B------:R-:W-:Y:S05]  /*2720*/  BSYNC B1 ;  /* 0x0000000000017941 */ /* 0x000fea0003800000 */
.L_x_58:
[----:B---3--:R-:W-:Y:S01]  /*2730*/  @!P1 IMAD R13, R38, R22, R3 ;  /* 0x00000016260d9224 */ /* 0x008fe200078e0203 */
[----:B------:R-:W-:Y:S04]  /*2740*/  BSSY B1, `(.L_x_60) ;  /* 0x0000006000017945 */ /* 0x000fe80003800000 */
[----:B------:R3:W-:Y:S01]  /*2750*/  @!P1 STG.E.U8 desc[UR36][R4.64+0x18], R13 ;  /* 0x0000180d04009986 */ /* 0x0007e2000c101124 */
[----:B------:R-:W-:Y:S05]  /*2760*/  @P4 BRA `(.L_x_61) ;  /* 0x00000000000c4947 */ /* 0x000fea0003800000 */
[----:B------:R-:W5:Y:S02]  /*2770*/  LDG.E.U8 R56, desc[UR36][R10.64+0x19] ;  /* 0x000019240a387981 */ /* 0x000f64000c1e1100 */
[----:B-----5:R-:W-:-:S05]  /*2780*/  PRMT R0, R56, 0x8880, RZ ;  /* 0x0000888038007816 */ /* 0x020fca00000000ff */
[----:B------:R-:W-:-:S07]  /*2790*/  IMAD R3, R0, R23, RZ ;  /* 0x0000001700037224 */ /* 0x000fce00078e02ff */
.L_x_61:
[----:B------:R-:W-:Y:S05]  /*27a0*/  BSYNC B1 ;  /* 0x0000000000017941 */ /* 0x000fea0003800000 */
.L_x_60:
[----:B------:R-:W-:Y:S01]  /*27b0*/  @!P4 IMAD R39, R39, R22, R3 ;  /* 0x000000162727c224 */ /* 0x000fe200078e0203 */
[----:B------:R-:W-:Y:S04]  /*27c0*/  BSSY B1, `(.L_x_62) ;  /* 0x0000006000017945 */ /* 0x000fe80003800000 */
[----:B------:R0:W-:Y:S01]  /*27d0*/  @!P4 STG.E.U8 desc[UR36][R4.64+0x19], R39 ;  /* 0x000019270400c986 */ /* 0x0001e2000c101124 */
[----:B------:R-:W-:Y:S05]  /*27e0*/  @P5 BRA `(.L_x_63) ;  /* 0x00000000000c5947 */ /* 0x000fea0003800000 */
[----:B------:R-:W5:Y:S02]  /*27f0*/  LDG.E.U8 R56, desc[UR36][R8.64+0x20] ;  /* 0x0000202408387981 */ /* 0x000f64000c1e1100 */
[----:B-----5:R-:W-:-:S05]  /*2800*/  PRMT R0, R56, 0x8880, RZ ;  /* 0x0000888038007816 */ /* 0x020fca00000000ff */
[----:B------:R-:W-:-:S07]  /*2810*/  IMAD R3, R0, R23, RZ ;  /* 0x0000001700037224 */ /* 0x000fce00078e02ff */
.L_x_63:
[----:B------:R-:W-:Y:S05]  /*2820*/  BSYNC B1 ;  /* 0x0000000000017941 */ /* 0x000fea0003800000 */
.L_x_62:
[----:B---3--:R-:W-:Y:S01]  /*2830*/  @!P5 IMAD R13, R40, R22, R3 ;  /* 0x00000016280dd224 */ /* 0x008fe200078e0203 */
[----:B------:R-:W-:Y:S04]  /*2840*/  BSSY B1, `(.L_x_64) ;  /* 0x0000006000017945 */ /* 0x000fe80003800000 */
[----:B------:R3:W-:Y:S01]  /*2850*/  @!P5 STG.E.U8 desc[UR36][R6.64+0x20], R13 ;  /* 0x0000200d0600d986 */ /* 0x0007e2000c101124 */
[----:B------:R-:W-:Y:S05]  /*2860*/  @P0 BRA `(.L_x_65) ;  /* 0x00000000000c0947 */ /* 0x000fea0003800000 */
[----:B------:R-:W5:Y:S02]  /*2870*/  LDG.E.U8 R56, desc[UR36][R8.64+0x21] ;  /* 0x0000212408387981 */ /* 0x000f64000c1e1100 */
[----:B-----5:R-:W-:-:S05]  /*2880*/  PRMT R0, R56, 0x8880, RZ ;  /* 0x0000888038007816 */ /* 0x020fca00000000ff */
[----:B------:R-:W-:-:S07]  /*2890*/  IMAD R3, R0, R23, RZ ;  /* 0x0000001700037224 */ /* 0x000fce00078e02ff */
.L_x_65:
[----:B------:R-:W-:Y:S05]  /*28a0*/  BSYNC B1 ;  /* 0x0000000000017941 */ /* 0x000fea0003800000 */
.L_x_64:
        /* <DEDUP_REMOVED lines=13> */
.L_x_67:
[----:B------:R-:W-:Y:S05]  /*2980*/  BSYNC B1 ;  /* 0x0000000000017941 */ /* 0x000fea0003800000 */
.L_x_66:
[----:B---3--:R-:W-:Y:S01]  /*2990*/  @!P3 IMAD R13, R42, R22, R3 ;  /* 0x000000162a0db224 */ /* 0x008fe200078e0203 */
[----:B------:R-:W-:Y:S04]  /*29a0*/  BSSY B1, `(.L_x_68) ;  /* 0x0000006000017945 */ /* 0x000fe80003800000 */
[----:B------:R3:W-:Y:S01]  /*29b0*/  @!P3 STG.E.U8 desc[UR36][R4.64+0x20], R13 ;  /* 0x0000200d0400b986 */ /* 0x0007e2000c101124 */
[----:B------:R-:W-:Y:S05]  /*29c0*/  @P2 BRA `(.L_x_69) ;  /* 0x00000000000c2947 */ /* 0x000fea0003800000 */
[----:B------:R-:W5:Y:S02]  /*29d0*/  LDG.E.U8 R56, desc[UR36][R10.64+0x21] ;  /* 0x000021240a387981 */ /* 0x000f64000c1e1100 */
[----:B-----5:R-:W-:-:S05]  /*29e0*/  PRMT R0, R56, 0x8880, RZ ;  /* 0x0000888038007816 */ /* 0x020fca00000000ff */
[----:B------:R-:W-:-:S07]  /*29f0*/  IMAD R3, R0, R23, RZ ;  /* 0x0000001700037224 */ /* 0x000fce00078e02ff */
.L_x_69:
[----:B------:R-:W-:Y:S05]  /*2a00*/  BSYNC B1 ;  /* 0x0000000000017941 */ /* 0x000fea0003800000 */
.L_x_68:
[----:B------:R-:W-:Y:S01]  /*2a10*/  @!P2 IMAD R43, R43, R22, R3 ;  /* 0x000000162b2ba224 */ /* 0x000fe200078e0203 */
[----:B------:R-:W-:Y:S04]  /*2a20*/  BSSY B1, `(.L_x_70) ;  /* 0x0000006000017945 */ /* 0x000fe80003800000 */
[----:B------:R0:W-:Y:S01]  /*2a30*/  @!P2 STG.E.U8 desc[UR36][R4.64+0x21], R43 ;  /* 0x0000212b0400a986 */ /* 0x0001e2000c101124 */
[----:B------:R-:W-:Y:S05]  /*2a40*/  @P0 BRA `(.L_x_71) ;  /* 0x00000000000c0947 */ /* 0x000fea0003800000 */
[----:B------:R-:W5:Y:S02]  /*2a50*/  LDG.E.U8 R56, desc[UR36][R8.64+0x28] ;  /* 0x0000282408387981 */ /* 0x000f64000c1e1100 */
[----:B-----5:R-:W-:-:S05]  /*2a60*/  PRMT R0, R56, 0x8880, RZ ;  /* 0x0000888038007816 */ /* 0x020fca00000000ff */
[----:B------:R-:W-:-:S07]  /*2a70*/  IMAD R3, R0, R23, RZ ;  /* 0x0000001700037224 */ /* 0x000fce00078e02ff */
.L_x_71:
[----:B------:R-:W-:Y:S05]  /*2a80*/  BSYNC B1 ;  /* 0x0000000000017941 */ /* 0x000fea0003800000 */
.L_x_70:
[----:B---3--:R-:W-:Y:S01]  /*2a90*/  @!P0 IMAD R13, R44, R22, R3 ;  /* 0x000000162c0d8224 */ /* 0x008fe200078e0203 */
[----:B------:R-:W-:Y:S04]  /*2aa0*/  BSSY B1, `(.L_x_72) ;  /* 0x0000006000017945 */ /* 0x000fe80003800000 */
[----:B------:R3:W-:Y:S01]  /*2ab0*/  @!P0 STG.E.U8 desc[UR36][R6.64+0x28], R13 ;  /* 0x0000280d06008986 */ /* 0x0007e2000c101124 */
[----:B------:R-:W-:Y:S05]  /*2ac0*/  @P5 BRA `(.L_x_73) ;  /* 0x00000000000c5947 */ /* 0x000fea0003800000 */
[----:B------:R-:W5:Y:S02]  /*2ad0*/  LDG.E.U8 R56, desc[UR36][R8.64+0x29] ;  /* 0x0000292408387981 */ /* 0x000f64000c1e1100 */
[----:B-----5:R-:W-:-:S05]  /*2ae0*/  PRMT R0, R56, 0x8880, RZ ;  /* 0x0000888038007816 */ /* 0x020fca00000000ff */
[----:B------:R-:W-:-:S07]  /*2af0*/  IMAD R3, R0, R23, RZ ;  /* 0x0000001700037224 */ /* 0x000fce00078e02ff */
.L_x_73:
[----:B------:R-:W-:Y:S05]  /*2b00*/  BSYNC B1 ;  /* 0x0000000000017941 */ /* 0x000fea0003800000 */
.L_x_72:
        /* <DEDUP_REMOVED lines=13> */
.L_x_75:
[----:B------:R-:W-:Y:S05]  /*2be0*/  BSYNC B1 ;  /* 0x0000000000017941 */ /* 0x000fea0003800000 */
.L_x_74:
[----:B---3--:R-:W-:Y:S01]  /*2bf0*/  @!P4 IMAD R13, R46, R22, R3 ;  /* 0x000000162e0dc224 */ /* 0x008fe200078e0203 */
[----:B------:R-:W-:Y:S04]  /*2c00*/  BSSY B1, `(.L_x_76) ;  /* 0x0000006000017945 */ /* 0x000fe80003800000 */
[----:B------:R3:W-:Y:S01]  /*2c10*/  @!P4 STG.E.U8 desc[UR36][R4.64+0x28], R13 ;  /* 0x0000280d0400c986 */ /* 0x0007e2000c101124 */
[----:B------:R-:W-:Y:S05]  /*2c20*/  @P1 BRA `(.L_x_77) ;  /* 0x00000000000c1947 */ /* 0x000fea0003800000 */
[----:B------:R-:W5:Y:S02]  /*2c30*/  LDG.E.U8 R56, desc[UR36][R10.64+0x29] ;  /* 0x000029240a387981 */ /* 0x000f64000c1e1100 */
[----:B-----5:R-:W-:-:S05]  /*2c40*/  PRMT R0, R56, 0x8880, RZ ;  /* 0x0000888038007816 */ /* 0x020fca00000000ff */
[----:B------:R-:W-:-:S07]  /*2c50*/  IMAD R3, R0, R23, RZ ;  /* 0x0000001700037224 */ /* 0x000fce00078e02ff */
.L_x_77:
[----:B------:R-:W-:Y:S05]  /*2c60*/  BSYNC B1 ;  /* 0x0000000000017941 */ /* 0x000fea0003800000 */
.L_x_76:
[----:B------:R-:W-:Y:S01]  /*2c70*/  @!P1 IMAD R47, R47, R22, R3 ;  /* 0x000000162f2f9224 */ /* 0x000fe200078e0203 */
[----:B------:R-:W-:Y:S04]  /*2c80*/  BSSY B1, `(.L_x_78) ;  /* 0x0000006000017945 */ /* 0x000fe80003800000 */
[----:B------:R0:W-:Y:S01]  /*2c90*/  @!P1 STG.E.U8 desc[UR36][R4.64+0x29], R47 ;  /* 0x0000292f04009986 */ /* 0x0001e2000c101124 */
[----:B------:R-:W-:Y:S05]  /*2ca0*/  @P3 BRA `(.L_x_79) ;  /* 0x00000000000c3947 */ /* 0x000fea0003800000 */
[----:B------:R-:W5:Y:S02]  /*2cb0*/  LDG.E.U8 R56, desc[UR36][R8.64+0x30] ;  /* 0x0000302408387981 */ /* 0x000f64000c1e1100 */
[----:B-----5:R-:W-:-:S05]  /*2cc0*/  PRMT R0, R56, 0x8880, RZ ;  /* 0x0000888038007816 */ /* 0x020fca00000000ff */
[----:B------:R-:W-:-:S07]  /*2cd0*/  IMAD R3, R0, R23, RZ ;  /* 0x0000001700037224 */ /* 0x000fce00078e02ff */
.L_x_79:
[----:B------:R-:W-:Y:S05]  /*2ce0*/  BSYNC B1 ;  /* 0x0000000000017941 */ /* 0x000fea0003800000 */
.L_x_78:
[----:B---3--:R-:W-:Y:S01]  /*2cf0*/  @!P3 IMAD R13, R48, R22, R3 ;  /* 0x00000016300db224 */ /* 0x008fe200078e0203 */
[----:B------:R-:W-:Y:S04]  /*2d00*/  BSSY B1, `(.L_x_80) ;  /* 0x0000006000017945 */ /* 0x000fe80003800000 */
[----:B------:R3:W-:Y:S01]  /*2d10*/  @!P3 STG.E.U8 desc[UR36][R6.64+0x30], R13 ;  /* 0x0000300d0600b986 */ /* 0x0007e2000c101124 */
[----:B------:R-:W-:Y:S05]  /*2d20*/  @P5 BRA `(.L_x_81) ;  /* 0x00000000000c5947 */ /* 0x000fea0003800000 */
[----:B------:R-:W5:Y:S02]  /*2d30*/  LDG.E.U8 R56, desc[UR36][R8.64+0x31] ;  /* 0x0000312408387981 */ /* 0x000f64000c1e1100 */
[----:B-----5:R-:W-:-:S05]  /*2d40*/  PRMT R0, R56, 0x8880, RZ ;  /* 0x0000888038007816 */ /* 0x020fca00000000ff */
[----:B------:R-:W-:-:S07]  /*2d50*/  IMAD R3, R0, R23, RZ ;  /* 0x0000001700037224 */ /* 0x000fce00078e02ff */
.L_x_81:
[----:B------:R-:W-:Y:S05]  /*2d60*/  BSYNC B1 ;  /* 0x0000000000017941 */ /* 0x000fea0003800000 */
.L_x_80:
        /* <DEDUP_REMOVED lines=9> */
[----:B------:R-:W-:Y:S01]  /*2e00*/  ISETP.LT.OR P3, PT, R20, 0x9, !P3 ;  /* 0x000000091400780c */ /* 0x000fe20005f61670 */
[----:B------:R-:W-:-:S12]  /*2e10*/  @P2 BRA `(.L_x_83) ;  /* 0x00000000000c2947 */ /* 0x000fd80003800000 */
[----:B------:R-:W5:Y:S02]  /*2e20*/  LDG.E.U8 R56, desc[UR36][R10.64+0x30] ;  /* 0x000030240a387981 */ /* 0x000f64000c1e1100 */
[----:B-----5:R-:W-:-:S05]  /*2e30*/  PRMT R0, R56, 0x8880, RZ ;  /* 0x0000888038007816 */ /* 0x020fca00000000ff */
[----:B------:R-:W-:-:S07]  /*2e40*/  IMAD R3, R0, R23, RZ ;  /* 0x0000001700037224 */ /* 0x000fce00078e02ff */
.L_x_83:
[----:B------:R-:W-:Y:S05]  /*2e50*/  BSYNC B1 ;  /* 0x0000000000017941 */ /* 0x000fea0003800000 */
.L_x_82:
[----:B---3--:R-:W-:Y:S01]  /*2e60*/  @!P2 IMAD R13, R50, R22, R3 ;  /* 0x00000016320da224 */ /* 0x008fe200078e0203 */
[----:B------:R-:W-:Y:S04]  /*2e70*/  BSSY B1, `(.L_x_84) ;  /* 0x0000006000017945 */ /* 0x000fe80003800000 */
[----:B------:R3:W-:Y:S01]  /*2e80*/  @!P2 STG.E.U8 desc[UR36][R4.64+0x30], R13 ;  /* 0x0000300d0400a986 */ /* 0x0007e2000c101124 */
[----:B------:R-:W-:Y:S05]  /*2e90*/  @P0 BRA `(.L_x_85) ;  /* 0x00000000000c0947 */ /* 0x000fea0003800000 */
[----:B------:R-:W5:Y:S02]  /*2ea0*/  LDG.E.U8 R56, desc[UR36][R10.64+0x31] ;  /* 0x000031240a387981 */ /* 0x000f64000c1e1100 */
[----:B-----5:R-:W-:-:S05]  /*2eb0*/  PRMT R0, R56, 0x8880, RZ ;  /* 0x0000888038007816 */ /* 0x020fca00000000ff */
[----:B------:R-:W-:-:S07]  /*2ec0*/  IMAD R3, R0, R23, RZ ;  /* 0x0000001700037224 */ /* 0x000fce00078e02ff */
.L_x_85:
[----:B------:R-:W-:Y:S05]  /*2ed0*/  BSYNC B1 ;  /* 0x0000000000017941 */ /* 0x000fea0003800000 */
.L_x_84:
[----:B------:R-:W-:Y:S01]  /*2ee0*/  @!P0 IMAD R51, R51, R22, R3 ;  /* 0x0000001633338224 */ /* 0x000fe200078e0203 */
[----:B------:R-:W-:Y:S04]  /*2ef0*/  BSSY B1, `(.L_x_86) ;  /* 0x0000006000017945 */ /* 0x000fe80003800000 */
[----:B------:R0:W-:Y:S01]  /*2f00*/  @!P0 STG.E.U8 desc[UR36][R4.64+0x31], R51 ;  /* 0x0000313304008986 */ /* 0x0001e2000c101124 */
[----:B------:R-:W-:Y:S05]  /*2f10*/  @P5 BRA `(.L_x_87) ;  /* 0x00000000000c5947 */ /* 0x000fea0003800000 */
[----:B------:R-:W5:Y:S02]  /*2f20*/  LDG.E.U8 R56, desc[UR36][R8.64+0x38] ;  /* 0x0000382408387981 */ /* 0x000f64000c1e1100 */
[----:B-----5:R-:W-:-:S05]  /*2f30*/  PRMT R0, R56, 0x8880, RZ ;  /* 0x0000888038007816 */ /* 0x020fca00000000ff */
[----:B------:R-:W-:-:S07]  /*2f40*/  IMAD R3, R0, R23, RZ ;  /* 0x0000001700037224 */ /* 0x000fce00078e02ff */
.L_x_87:
[----:B------:R-:W-:Y:S05]  /*2f50*/  BSYNC B1 ;  /* 0x0000000000017941 */ /* 0x000fea0003800000 */
.L_x_86:
[----:B---3--:R-:W-:Y:S01]  /*2f60*/  @!P5 IMAD R13, R52, R22, R3 ;  /* 0x00000016340dd224 */ /* 0x008fe200078e0203 */
[----:B------:R-:W-:Y:S04]  /*2f70*/  BSSY B1, `(.L_x_88) ;  /* 0x0000006000017945 */ /* 0x000fe80003800000 */
[----:B------:R3:W-:Y:S01]  /*2f80*/  @!P5 STG.E.U8 desc[UR36][R6.64+0x38], R13 ;  /* 0x0000380d0600d986 */ /* 0x0007e2000c101124 */
[----:B------:R-:W-:Y:S05]  /*2f90*/  @P4 BRA `(.L_x_89) ;  /* 0x00000000000c4947 */ /* 0x000fea0003800000 */
[----:B------:R-:W5:Y:S02]  /*2fa0*/  LDG.E.U8 R56, desc[UR36][R8.64+0x39] ;  /* 0x0000392408387981 */ /* 0x000f64000c1e1100 */
[----:B-----5:R-:W-:-:S05]  /*2fb0*/  PRMT R0, R56, 0x8880, RZ ;  /* 0x0000888038007816 */ /* 0x020fca00000000ff */
[----:B------:R-:W-:-:S07]  /*2fc0*/  IMAD R3, R0, R23, RZ ;  /* 0x0000001700037224 */ /* 0x000fce00078e02ff */
.L_x_89:
[----:B------:R-:W-:Y:S05]  /*2fd0*/  BSYNC B1 ;  /* 0x0000000000017941 */ /* 0x000fea0003800000 */
.L_x_88:
[----:B------:R-:W-:Y:S01]  /*2fe0*/  @!P4 IMAD R53, R53, R22, R3 ;  /* 0x000000163535c224 */ /* 0x000fe200078e0203 */
[----:B------:R-:W-:Y:S04]  /*2ff0*/  BSSY B1, `(.L_x_90) ;  /* 0x0000006000017945 */ /* 0x000fe80003800000 */
[----:B------:R0:W-:Y:S01]  /*3000*/  @!P4 STG.E.U8 desc[UR36][R6.64+0x39], R53 ;  /* 0x000039350600c986 */ /* 0x0001e2000c101124 */
[----:B------:R-:W-:Y:S05]  /*3010*/  @P3 BRA `(.L_x_91) ;  /* 0x00000000000c3947 */ /* 0x000fea0003800000 */
[----:B------:R-:W5:Y:S02]  /*3020*/  LDG.E.U8 R56, desc[UR36][R10.64+0x38] ;  /* 0x000038240a387981 */ /* 0x000f64000c1e1100 */
[----:B-----5:R-:W-:-:S05]  /*3030*/  PRMT R0, R56, 0x8880, RZ ;  /* 0x0000888038007816 */ /* 0x020fca00000000ff */
[----:B------:R-:W-:-:S07]  /*3040*/  IMAD R3, R0, R23, RZ ;  /* 0x0000001700037224 */ /* 0x000fce00078e02ff */
.L_x_91:
[----:B------:R-:W-:Y:S05]  /*3050*/  BSYNC B1 ;  /* 0x0000000000017941 */ /* 0x000fea0003800000 */
.L_x_90:
[----:B0123--:R-:W-:Y:S01]  /*3060*/  @!P3 IMAD R7, R54, R22, R3 ;  /* 0x000000163607b224 */ /* 0x00ffe200078e0203 */
[----:B------:R-:W-:Y:S01]  /*3070*/  ISETP.LT.OR P1, PT, R20, 0x9, !P1 ;  /* 0x000000091400780c */ /* 0x000fe20004f21670 */
[----:B------:R-:W-:Y:S03]  /*3080*/  BSSY B1, `(.L_x_92) ;  /* 0x0000006000017945 */ /* 0x000fe60003800000 */
[----:B------:R0:W-:Y:S09]  /*3090*/  @!P3 STG.E.U8 desc[UR36][R4.64+0x38], R7 ;  /* 0x000038070400b986 */ /* 0x0001f2000c101124 */
[----:B------:R-:W-:Y:S05]  /*30a0*/  @P1 BRA `(.L_x_93) ;  /* 0x00000000000c1947 */ /* 0x000fea0003800000 */
[----:B------:R-:W2:Y:S02]  /*30b0*/  LDG.E.U8 R56, desc[UR36][R10.64+0x39] ;  /* 0x000039240a387981 */ /* 0x000ea4000c1e1100 */
[----:B--2---:R-:W-:-:S05]  /*30c0*/  PRMT R0, R56, 0x8880, RZ ;  /* 0x0000888038007816 */ /* 0x004fca00000000ff */
[----:B------:R-:W-:-:S07]  /*30d0*/  IMAD R3, R0, R23, RZ ;  /* 0x0000001700037224 */ /* 0x000fce00078e02ff */
.L_x_93:
[----:B------:R-:W-:Y:S05]  /*30e0*/  BSYNC B1 ;  /* 0x0000000000017941 */ /* 0x000fea0003800000 */
.L_x_92:
[----:B------:R-:W-:Y:S01]  /*30f0*/  IMAD R3, R55, R22, R3 ;  /* 0x0000001637037224 */ /* 0x000fe200078e0203 */
[----:B------:R-:W-:Y:S06]  /*3100*/  @P1 BRA `(.L_x_94) ;  /* 0x0000000400c81947 */ /* 0x000fec0003800000 */
[----:B------:R1:W-:Y:S01]  /*3110*/  STG.E.U8 desc[UR36][R4.64+0x39], R3 ;  /* 0x0000390304007986 */ /* 0x0003e2000c101124 */
[----:B------:R-:W-:Y:S05]  /*3120*/  BRA `(.L_x_94) ;  /* 0x0000000400c07947 */ /* 0x000fea0003800000 */
.L_x_29:
[C---:B------:R-:W-:Y:S02]  /*3130*/  ISETP.GE.AND P1, PT, R58.reuse, 0x1, PT ;  /* 0x000000013a00780c */ /* 0x040fe40003f26270 */
[----:B------:R-:W-:Y:S02]  /*3140*/  ISETP.GE.AND P0, PT, R58, 0x2, PT ;  /* 0x000000023a00780c */ /* 0x000fe40003f06270 */
[C---:B------:R-:W-:Y:S02]  /*3150*/  ISETP.LT.OR P4, PT, R20.reuse, 0x1, !P1 ;  /* 0x000000011400780c */ /* 0x040fe40004f81670 */
[C---:B------:R-:W-:Y:S02]  /*3160*/  ISETP.LT.OR P5, PT, R20.reuse, 0x1, !P0 ;  /* 0x000000011400780c */ /* 0x040fe400047a1670 */
[C---:B------:R-:W-:Y:S02]  /*3170*/  ISETP.LT.OR P1, PT, R20.reuse, 0x9, !P1 ;  /* 0x000000091400780c */ /* 0x040fe40004f21670 */
[----:B------:R-:W-:-:S02]  /*3180*/  ISETP.LT.OR P0, PT, R20, 0x9, !P0 ;  /* 0x000000091400780c */ /* 0x000fc40004701670 */
[C---:B------:R-:W-:Y:S02]  /*3190*/  ISETP.GE.AND P3, PT, R58.reuse, 0x9, PT ;  /* 0x000000093a00780c */ /* 0x040fe40003f66270 */
[----:B------:R-:W-:-:S03]  /*31a0*/  ISETP.GE.AND P2, PT, R58, 0xa, PT ;  /* 0x0000000a3a00780c */ /* 0x000fc60003f46270 */
[-C--:B------:R-:W-:Y:S02]  /*31b0*/  @!P4 IMAD R3, R24, R22.reuse, RZ ;  /* 0x000000161803c224 */ /* 0x080fe400078e02ff */
[-C--:B------:R-:W-:Y:S02]  /*31c0*/  @!P5 IMAD R25, R25, R22.reuse, RZ ;  /* 0x000000161919d224 */ /* 0x080fe400078e02ff */
[-C--:B------:R-:W-:Y:S01]  /*31d0*/  @!P1 IMAD R9, R26, R22.reuse, RZ ;  /* 0x000000161a099224 */ /* 0x080fe200078e02ff */
[----:B------:R0:W-:Y:S01]  /*31e0*/  @!P4 STG.E.U8 desc[UR36][R6.64], R3 ;  /* 0x000000030600c986 */ /* 0x0001e2000c101124 */
[C---:B------:R-:W-:Y:S01]  /*31f0*/  ISETP.LT.OR P4, PT, R20.reuse, 0x1, !P3 ;  /* 0x000000011400780c */ /* 0x040fe20005f81670 */
[----:B------:R-:W-:Y:S02]  /*3200*/  @!P0 IMAD R27, R27, R22, RZ ;  /* 0x000000161b1b8224 */ /* 0x000fe400078e02ff */
[----:B------:R-:W-:Y:S01]  /*3210*/  @!P5 STG.E.U8 desc[UR36][R6.64+0x1], R25 ;  /* 0x000001190600d986 */ /* 0x000fe2000c101124 */
[----:B------:R-:W-:-:S02]  /*3220*/  ISETP.LT.OR P5, PT, R20, 0x1, !P2 ;  /* 0x000000011400780c */ /* 0x000fc400057a1670 */
[C---:B------:R-:W-:Y:S01]  /*3230*/  ISETP.LT.OR P2, PT, R20.reuse, 0x9, !P2 ;  /* 0x000000091400780c */ /* 0x040fe20005741670 */
[----:B------:R1:W-:Y:S01]  /*3240*/  @!P1 STG.E.U8 desc[UR36][R4.64], R9 ;  /* 0x0000000904009986 */ /* 0x0003e2000c101124 */
[----:B------:R-:W-:Y:S02]  /*3250*/  ISETP.LT.OR P1, PT, R20, 0x9, !P3 ;  /* 0x000000091400780c */ /* 0x000fe40005f21670 */
[C---:B------:R-:W-:Y:S01]  /*3260*/  ISETP.GE.AND P3, PT, R58.reuse, 0x11, PT ;  /* 0x000000113a00780c */ /* 0x040fe20003f66270 */
[----:B------:R-:W-:Y:S01]  /*3270*/  @!P0 STG.E.U8 desc[UR36][R4.64+0x1], R27 ;  /* 0x0000011b04008986 */ /* 0x000fe2000c101124 */
[----:B------:R-:W-:Y:S01]  /*3280*/  ISETP.GE.AND P0, PT, R58, 0x12, PT ;  /* 0x000000123a00780c */ /* 0x000fe20003f06270 */
[----:B------:R-:W-:-:S04]  /*3290*/  @!P4 IMAD R11, R28, R22, RZ ;  /* 0x000000161c0bc224 */ /* 0x000fc800078e02ff */
[-C--:B------:R-:W-:Y:S01]  /*32a0*/  @!P5 IMAD R29, R29, R22.reuse, RZ ;  /* 0x000000161d1dd224 */ /* 0x080fe200078e02ff */
[----:B------:R-:W-:Y:S01]  /*32b0*/  @!P4 STG.E.U8 desc[UR36][R6.64+0x8], R11 ;  /* 0x0000080b0600c986 */ /* 0x000fe2000c101124 */
[C---:B------:R-:W-:Y:S01]  /*32c0*/  ISETP.LT.OR P4, PT, R20.reuse, 0x1, !P3 ;  /* 0x000000011400780c */ /* 0x040fe20005f81670 */
[-C--:B------:R-:W-:Y:S02]  /*32d0*/  @!P2 IMAD R31, R31, R22.reuse, RZ ;  /* 0x000000161f1fa224 */ /* 0x080fe400078e02ff */
[----:B------:R-:W-:Y:S01]  /*32e0*/  @!P5 STG.E.U8 desc[UR36][R6.64+0x9], R29 ;  /* 0x0000091d0600d986 */ /* 0x000fe2000c101124 */
[----:B------:R-:W-:Y:S01]  /*32f0*/  ISETP.LT.OR P5, PT, R20, 0x1, !P0 ;  /* 0x000000011400780c */ /* 0x000fe200047a1670 */
[----:B0-----:R-:W-:Y:S01]  /*3300*/  @!P1 IMAD R3, R30, R22, RZ ;  /* 0x000000161e039224 */ /* 0x001fe200078e02ff */
[----:B------:R-:W-:Y:S01]  /*3310*/  ISETP.LT.OR P0, PT, R20, 0x9, !P0 ;  /* 0x000000091400780c */ /* 0x000fe20004701670 */
[----:B------:R-:W-:Y:S01]  /*3320*/  @!P2 STG.E.U8 desc[UR36][R4.64+0x9], R31 ;  /* 0x0000091f0400a986 */ /* 0x000fe2000c101124 */
[----:B------:R-:W-:-:S03]  /*3330*/  ISETP.GE.AND P2, PT, R58, 0x19, PT ;  /* 0x000000193a00780c */ /* 0x000fc60003f46270 */
[----:B------:R0:W-:Y:S01]  /*3340*/  @!P1 STG.E.U8 desc[UR36][R4.64+0x8], R3 ;  /* 0x0000080304009986 */ /* 0x0001e2000c101124 */
[----:B------:R-:W-:Y:S01]  /*3350*/  ISETP.LT.OR P1, PT, R20, 0x9, !P3 ;  /* 0x000000091400780c */ /* 0x000fe20005f21670 */
[----:B-1----:R-:W-:Y:S01]  /*3360*/  @!P4 IMAD R9, R32, R22, RZ ;  /* 0x000000162009c224 */ /* 0x002fe200078e02ff */
[----:B------:R-:W-:-:S03]  /*3370*/  ISETP.GE.AND P3, PT, R58, 0x1a, PT ;  /* 0x0000001a3a00780c */ /* 0x000fc60003f66270 */
[-C--:B------:R-:W-:Y:S01]  /*3380*/  @!P5 IMAD R33, R33, R22.reuse, RZ ;  /* 0x000000162121d224 */ /* 0x080fe200078e02ff */
[----:B------:R-:W-:Y:S01]  /*3390*/  @!P4 STG.E.U8 desc[UR36][R6.64+0x10], R9 ;  /* 0x000010090600c986 */ /* 0x000fe2000c101124 */
[C---:B------:R-:W-:Y:S01]  /*33a0*/  ISETP.LT.OR P4, PT, R20.reuse, 0x1, !P3 ;  /* 0x000000011400780c */ /* 0x040fe20005f81670 */
[-C--:B------:R-:W-:Y:S01]  /*33b0*/  @!P0 IMAD R35, R35, R22.reuse, RZ ;  /* 0x0000001623238224 */ /* 0x080fe200078e02ff */
[C---:B------:R-:W-:Y:S01]  /*33c0*/  ISETP.LT.OR P3, PT, R20.reuse, 0x9, !P3 ;  /* 0x000000091400780c */ /* 0x040fe20005f61670 */
[----:B------:R-:W-:Y:S01]  /*33d0*/  @!P5 STG.E.U8 desc[UR36][R6.64+0x11], R33 ;  /* 0x000011210600d986 */ /* 0x000fe2000c101124 */
[----:B------:R-:W-:Y:S02]  /*33e0*/  ISETP.LT.OR P5, PT, R20, 0x1, !P2 ;  /* 0x000000011400780c */ /* 0x000fe400057a1670 */
[----:B0-----:R-:W-:Y:S01]  /*33f0*/  @!P1 IMAD R3, R34, R22, RZ ;  /* 0x0000001622039224 */ /* 0x001fe200078e02ff */
[----:B------:R-:W-:Y:S01]  /*3400*/  @!P0 STG.E.U8 desc[UR36][R4.64+0x11], R35 ;  /* 0x0000112304008986 */ /* 0x000fe2000c101124 */
[----:B------:R-:W-:-:S02]  /*3410*/  ISETP.LT.OR P2, PT, R20, 0x9, !P2 ;  /* 0x000000091400780c */ /* 0x000fc40005741670 */
[C---:B------:R-:W-:Y:S01]  /*3420*/  ISETP.GE.AND P0, PT, R58.reuse, 0x21, PT ;  /* 0x000000213a00780c */ /* 0x040fe20003f06270 */
[----:B------:R0:W-:Y:S01]  /*3430*/  @!P1 STG.E.U8 desc[UR36][R4.64+0x10], R3 ;  /* 0x0000100304009986 */ /* 0x0001e2000c101124 */
[----:B------:R-:W-:Y:S01]  /*3440*/  ISETP.GE.AND P1, PT, R58, 0x22, PT ;  /* 0x000000223a00780c */ /* 0x000fe20003f26270 */
[-C--:B------:R-:W-:Y:S02]  /*3450*/  @!P4 IMAD R37, R37, R22.reuse, RZ ;  /* 0x000000162525c224 */ /* 0x080fe400078e02ff */
[-C--:B------:R-:W-:Y:S02]  /*3460*/  @!P3 IMAD R39, R39, R22.reuse, RZ ;  /* 0x000000162727b224 */ /* 0x080fe400078e02ff */
[-C--:B------:R-:W-:Y:S01]  /*3470*/  @!P5 IMAD R11, R36, R22.reuse, RZ ;  /* 0x00000016240bd224 */ /* 0x080fe200078e02ff */
[----:B------:R-:W-:Y:S01]  /*3480*/  @!P4 STG.E.U8 desc[UR36][R6.64+0x19], R37 ;  /* 0x000019250600c986 */ /* 0x000fe2000c101124 */
[C---:B------:R-:W-:Y:S02]  /*3490*/  ISETP.LT.OR P4, PT, R20.reuse, 0x1, !P0 ;  /* 0x000000011400780c */ /* 0x040fe40004781670 */
[C---:B------:R-:W-:Y:S01]  /*34a0*/  ISETP.LT.OR P0, PT, R20.reuse, 0x9, !P0 ;  /* 0x000000091400780c */ /* 0x040fe20004701670 */
[----:B------:R-:W-:Y:S01]  /*34b0*/  @!P5 STG.E.U8 desc[UR36][R6.64+0x18], R11 ;  /* 0x0000180b0600d986 */ /* 0x000fe2000c101124 */
[----:B------:R-:W-:Y:S01]  /*34c0*/  ISETP.LT.OR P5, PT, R20, 0x1, !P1 ;  /* 0x000000011400780c */ /* 0x000fe20004fa1670 */
[----:B0-----:R-:W-:Y:S01]  /*34d0*/  @!P2 IMAD R3, R38, R22, RZ ;  /* 0x000000162603a224 */ /* 0x001fe200078e02ff */
[----:B------:R-:W-:Y:S01]  /*34e0*/  ISETP.LT.OR P1, PT, R20, 0x9, !P1 ;  /* 0x000000091400780c */ /* 0x000fe20004f21670 */
[----:B------:R-:W-:Y:S01]  /*34f0*/  @!P3 STG.E.U8 desc[UR36][R4.64+0x19], R39 ;  /* 0x000019270400b986 */ /* 0x000fe2000c101124 */
[----:B------:R-:W-:-:S03]  /*3500*/  ISETP.GE.AND P3, PT, R58, 0x29, PT ;  /* 0x000000293a00780c */ /* 0x000fc60003f66270 */
[----:B------:R0:W-:Y:S01]  /*3510*/  @!P2 STG.E.U8 desc[UR36][R4.64+0x18], R3 ;  /* 0x000018030400a986 */ /* 0x0001e2000c101124 */
[----:B------:R-:W-:Y:S01]  /*3520*/  ISETP.GE.AND P2, PT, R58, 0x2a, PT ;  /* 0x0000002a3a00780c */ /* 0x000fe20003f46270 */
[----:B------:R-:W-:-:S04]  /*3530*/  @!P4 IMAD R9, R40, R22, RZ ;  /* 0x000000162809c224 */ /* 0x000fc800078e02ff */
[-C--:B------:R-:W-:Y:S01]  /*3540*/  @!P5 IMAD R41, R41, R22.reuse, RZ ;  /* 0x000000162929d224 */ /* 0x080fe200078e02ff */
[----:B------:R-:W-:Y:S01]  /*3550*/  @!P4 STG.E.U8 desc[UR36][R6.64+0x20], R9 ;  /* 0x000020090600c986 */ /* 0x000fe2000c101124 */
[C---:B------:R-:W-:Y:S01]  /*3560*/  ISETP.LT.OR P4, PT, R20.reuse, 0x1, !P3 ;  /* 0x000000011400780c */ /* 0x040fe20005f81670 */
[-C--:B------:R-:W-:Y:S01]  /*3570*/  @!P1 IMAD R43, R43, R22.reuse, RZ ;  /* 0x000000162b2b9224 */ /* 0x080fe200078e02ff */
        /* <DEDUP_REMOVED lines=25> */
[----:B------:R1:W-:Y:S01]  /*3710*/  @!P4 STG.E.U8 desc[UR36][R6.64+0x30], R9 ;  /* 0x000030090600c986 */ /* 0x0003e2000c101124 */
[C---:B------:R-:W-:Y:S01]  /*3720*/  ISETP.LT.OR P4, PT, R20.reuse, 0x1, !P2 ;  /* 0x000000011400780c */ /* 0x040fe20005781670 */
[-C--:B------:R-:W-:Y:S01]  /*3730*/  @!P0 IMAD R51, R51, R22.reuse, RZ ;  /* 0x0000001633338224 */ /* 0x080fe200078e02ff */
[C---:B------:R-:W-:Y:S01]  /*3740*/  ISETP.LT.OR P2, PT, R20.reuse, 0x9, !P2 ;  /* 0x000000091400780c */ /* 0x040fe20005741670 */
[----:B------:R2:W-:Y:S01]  /*3750*/  @!P5 STG.E.U8 desc[UR36][R6.64+0x31], R49 ;  /* 0x000031310600d986 */ /* 0x0005e2000c101124 */
[----:B------:R-:W-:Y:S01]  /*3760*/  ISETP.LT.OR P5, PT, R20, 0x1, !P3 ;  /* 0x000000011400780c */ /* 0x000fe20005fa1670 */
[-C--:B0-----:R-:W-:Y:S01]  /*3770*/  @!P1 IMAD R3, R50, R22.reuse, RZ ;  /* 0x0000001632039224 */ /* 0x081fe200078e02ff */
[----:B------:R-:W-:Y:S01]  /*3780*/  ISETP.LT.OR P3, PT, R20, 0x9, !P3 ;  /* 0x000000091400780c */ /* 0x000fe20005f61670 */
[----:B------:R2:W-:Y:S04]  /*3790*/  @!P0 STG.E.U8 desc[UR36][R4.64+0x31], R51 ;  /* 0x0000313304008986 */ /* 0x0005e8000c101124 */
[----:B------:R2:W-:Y:S02]  /*37a0*/  @!P1 STG.E.U8 desc[UR36][R4.64+0x30], R3 ;  /* 0x0000300304009986 */ /* 0x0005e4000c101124 */
[----:B------:R-:W-:-:S02]  /*37b0*/  @!P4 IMAD R11, R52, R22, RZ ;  /* 0x00000016340bc224 */ /* 0x000fc400078e02ff */
[-C--:B-1----:R-:W-:Y:S02]  /*37c0*/  @!P2 IMAD R9, R54, R22.reuse, RZ ;  /* 0x000000163609a224 */ /* 0x082fe400078e02ff */
[-C--:B------:R-:W-:Y:S01]  /*37d0*/  @!P5 IMAD R53, R53, R22.reuse, RZ ;  /* 0x000000163535d224 */ /* 0x080fe200078e02ff */
[----:B------:R2:W-:Y:S01]  /*37e0*/  @!P4 STG.E.U8 desc[UR36][R6.64+0x38], R11 ;  /* 0x0000380b0600c986 */ /* 0x0005e2000c101124 */
[----:B------:R-:W-:-:S03]  /*37f0*/  @!P3 IMAD R55, R55, R22, RZ ;  /* 0x000000163737b224 */ /* 0x000fc600078e02ff */
[----:B------:R2:W-:Y:S04]  /*3800*/  @!P5 STG.E.U8 desc[UR36][R6.64+0x39], R53 ;  /* 0x000039350600d986 */ /* 0x0005e8000c101124 */
[----:B------:R2:W-:Y:S04]  /*3810*/  @!P2 STG.E.U8 desc[UR36][R4.64+0x38], R9 ;  /* 0x000038090400a986 */ /* 0x0005e8000c101124 */
[----:B------:R2:W-:Y:S02]  /*3820*/  @!P3 STG.E.U8 desc[UR36][R4.64+0x39], R55 ;  /* 0x000039370400b986 */ /* 0x0005e4000c101124 */
.L_x_94:
[----:B------:R-:W-:Y:S05]  /*3830*/  BSYNC B0 ;  /* 0x0000000000007941 */ /* 0x000fea0003800000 */
.L_x_28:
[----:B------:R-:W-:Y:S01]  /*3840*/  ULDC UR4, c[0x0][0xc] ;  /* 0x0000030000047ab9 */ /* 0x000fe20000000800 */
[----:B------:R-:W-:Y:S01]  /*3850*/  ULDC UR5, c[0x0][0x10] ;  /* 0x0000040000057ab9 */ /* 0x000fe20000000800 */
[----:B-12---:R-:W1:Y:S01]  /*3860*/  LDC R3, c[0x0][0x14] ;  /* 0x00000500ff037b82 */ /* 0x006e620000000800 */
[----:B------:R-:W-:Y:S01]  /*3870*/  UIMAD.WIDE.U32 UR4, UR4, UR5, URZ ;  /* 0x00000005040472a5 */ /* 0x000fe2000f8e003f */
[----:B------:R-:W-:Y:S01]  /*3880*/  PRMT R0, RZ, 0x7610, R0 ;  /* 0x00007610ff007816 */ /* 0x000fe20000000000 */
[----:B------:R-:W-:Y:S02]  /*3890*/  IMAD.MOV.U32 R58, RZ, RZ, -0x1 ;  /* 0xffffffffff3a7424 */ /* 0x000fe400078e00ff */
[----:B------:R-:W-:Y:S02]  /*38a0*/  IMAD.MOV.U32 R59, RZ, RZ, -0x1 ;  /* 0xffffffffff3b7424 */ /* 0x000fe400078e00ff */
[----:B-1----:R-:W-:-:S04]  /*38b0*/  IMAD.WIDE.U32 R16, R3, UR4, R16 ;  /* 0x0000000403107c25 */ /* 0x002fc8000f8e0010 */
[----:B------:R-:W-:Y:S01]  /*38c0*/  IMAD R3, R3, UR5, RZ ;  /* 0x0000000503037c24 */ /* 0x000fe2000f8e02ff */
[----:B------:R-:W-:Y:S02]  /*38d0*/  ULDC.64 UR4, c[0x0][0x650] ;  /* 0x0001940000047ab9 */ /* 0x000fe40000000a00 */
[----:B------:R-:W-:Y:S01]  /*38e0*/  ISETP.GE.U32.AND P0, PT, R16, UR4, PT ;  /* 0x0000000410007c0c */ /* 0x000fe2000bf06070 */
[----:B------:R-:W-:-:S05]  /*38f0*/  IMAD.IADD R17, R17, 0x1, R3 ;  /* 0x0000000111117824 */ /* 0x000fca00078e0203 */
[----:B------:R-:W-:-:S13]  /*3900*/  ISETP.GE.U32.AND.EX P0, PT, R17, UR5, PT, P0 ;  /* 0x0000000511007c0c */ /* 0x000fda000bf06100 */
[----:B------:R-:W-:Y:S05]  /*3910*/  @P0 BRA `(.L_x_95) ;  /* 0x0000000400640947 */ /* 0x000fea0003800000 */
[----:B------:R-:W1:Y:S01]  /*3920*/  S2R R12, SR_CTAID.X ;  /* 0x00000000000c7919 */ /* 0x000e620000002500 */
[----:B------:R-:W2:Y:S01]  /*3930*/  LDC.64 R10, c[0x0][0x628] ;  /* 0x00018a00ff0a7b82 */ /* 0x000ea20000000a00 */
[----:B------:R-:W-:Y:S01]  /*3940*/  ULDC UR4, c[0x0][0x150] ;  /* 0x0000540000047ab9 */ /* 0x000fe20000000800 */
[----:B------:R-:W-:Y:S01]  /*3950*/  IMAD.MOV.U32 R8, RZ, RZ, R16 ;  /* 0x000000ffff087224 */ /* 0x000fe200078e0010 */
[----:B------:R-:W3:Y:S01]  /*3960*/  S2R R24, SR_CTAID.Y ;  /* 0x0000000000187919 */ /* 0x000ee20000002600 */
[----:B------:R-:W-:-:S04]  /*3970*/  IMAD.MOV.U32 R9, RZ, RZ, R17 ;  /* 0x000000ffff097224 */ /* 0x000fc800078e0011 */
[----:B------:R-:W0:Y:S08]  /*3980*/  LDC R21, c[0x0][0x144] ;  /* 0x00005100ff157b82 */ /* 0x000e300000000800 */
[----:B------:R-:W0:Y:S08]  /*3990*/  LDC R0, c[0x0][0x630] ;  /* 0x00018c00ff007b82 */ /* 0x000e300000000800 */
[----:B------:R-:W0:Y:S01]  /*39a0*/  LDC.64 R14, c[0x0][0x620] ;  /* 0x00018800ff0e7b82 */ /* 0x000e220000000a00 */
[----:B--2---:R-:W-:-:S04]  /*39b0*/  ISETP.NE.U32.AND P0, PT, R10, RZ, PT ;  /* 0x000000ff0a00720c */ /* 0x004fc80003f05070 */
[----:B------:R-:W-:Y:S02]  /*39c0*/  ISETP.NE.AND.EX P0, PT, R11, RZ, PT, P0 ;  /* 0x000000ff0b00720c */ /* 0x000fe40003f05300 */
[----:B-1----:R-:W-:-:S05]  /*39d0*/  I2FP.F32.U32 R3, R12 ;  /* 0x0000000c00037245 */ /* 0x002fca0000201000 */
[----:B------:R-:W-:-:S04]  /*39e0*/  FMUL R3, R3, UR4 ;  /* 0x0000000403037c20 */ /* 0x000fc80008400000 */
[----:B------:R1:W2:Y:S02]  /*39f0*/  F2I.U32.TRUNC.NTZ R20, R3 ;  /* 0x0000000300147305 */ /* 0x0002a4000020f000 */
[----:B---3--:R-:W-:Y:S05]  /*3a00*/  @!P0 BRA `(.L_x_96) ;  /* 0x0000000000288947 */ /* 0x008fea0003800000 */
[----:B-1----:R-:W1:Y:S02]  /*3a10*/  LDC R3, c[0x0][0x634] ;  /* 0x00018d00ff037b82 */ /* 0x002e640000000800 */
[----:B-1----:R-:W-:-:S05]  /*3a20*/  IADD3 R3, P0, R16, R3, RZ ;  /* 0x0000000310037210 */ /* 0x002fca0007f1e0ff */
[----:B------:R-:W-:-:S04]  /*3a30*/  IMAD.X R13, RZ, RZ, R17, P0 ;  /* 0x000000ffff0d7224 */ /* 0x000fc800000e0611 */
[----:B0---4-:R-:W-:-:S04]  /*3a40*/  IMAD.WIDE.U32 R4, R13, R10, RZ ;  /* 0x0000000a0d047225 */ /* 0x011fc800078e00ff */
[----:B------:R-:W-:-:S04]  /*3a50*/  IMAD.WIDE.U32 R6, P0, R3, R11, R4 ;  /* 0x0000000b03067225 */ /* 0x000fc80007800004 */
[----:B------:R-:W-:-:S04]  /*3a60*/  IMAD.WIDE.U32 R4, R3, R10, RZ ;  /* 0x0000000a03047225 */ /* 0x000fc800078e00ff */
[----:B------:R-:W-:Y:S01]  /*3a70*/  IMAD.X R9, RZ, RZ, RZ, P0 ;  /* 0x000000ffff097224 */ /* 0x000fe200000e06ff */
[----:B------:R-:W-:Y:S01]  /*3a80*/  IADD3 RZ, P0, R5, R6, RZ ;  /* 0x0000000605ff7210 */ /* 0x000fe20007f1e0ff */
[----:B------:R-:W-:-:S04]  /*3a90*/  IMAD.MOV.U32 R8, RZ, RZ, R7 ;  /* 0x000000ffff087224 */ /* 0x000fc800078e0007 */
[----:B------:R-:W-:-:S08]  /*3aa0*/  IMAD.WIDE.U32.X R8, R13, R11, R8, P0 ;  /* 0x0000000b0d087225 */ /* 0x000fd000000e0408 */
.L_x_96:
[----:B------:R-:W3:Y:S01]  /*3ab0*/  LDC.64 R30, c[0x0][0x640] ;  /* 0x00019000ff1e7b82 */ /* 0x000ee20000000a00 */
[-CC-:B0-----:R-:W-:Y:S01]  /*3ac0*/  SHF.R.U64 R59, R8, R0.reuse, R9.reuse ;  /* 0x00000000083b7219 */ /* 0x181fe20000001209 */
[----:B--2---:R-:W-:Y:S01]  /*3ad0*/  IMAD.MOV R20, RZ, RZ, -R20 ;  /* 0x000000ffff147224 */ /* 0x004fe200078e0a14 */
[----:B------:R-:W-:Y:S01]  /*3ae0*/  SHF.R.U32.HI R0, RZ, R0, R9 ;  /* 0x00000000ff007219 */ /* 0x000fe20000011609 */
[----:B------:R-:W-:Y:S01]  /*3af0*/  ULDC UR4, c[0x0][0x154] ;  /* 0x0000550000047ab9 */ /* 0x000fe20000000800 */
[----:B-1----:R-:W-:Y:S01]  /*3b00*/  IADD3 R3, P0, RZ, -R59, RZ ;  /* 0x8000003bff037210 */ /* 0x002fe20007f1e0ff */
[----:B------:R-:W-:Y:S02]  /*3b10*/  IMAD R26, R21, R20, R12 ;  /* 0x00000014151a7224 */ /* 0x000fe400078e020c */
[----:B------:R-:W0:Y:S01]  /*3b20*/  LDC R6, c[0x0][0x618] ;  /* 0x00018600ff067b82 */ /* 0x000e220000000800 */
[----:B------:R-:W-:Y:S02]  /*3b30*/  IMAD.MOV.U32 R7, RZ, RZ, 0x1 ;  /* 0x00000001ff077424 */ /* 0x000fe400078e00ff */
[----:B----4-:R-:W-:-:S04]  /*3b40*/  IMAD.X R5, RZ, RZ, ~R0, P0 ;  /* 0x000000ffff057224 */ /* 0x010fc800000e0e00 */
[-C--:B------:R-:W-:Y:S01]  /*3b50*/  IMAD R0, R5, R14.reuse, RZ ;  /* 0x0000000e05007224 */ /* 0x080fe200078e02ff */
[----:B------:R-:W1:Y:S01]  /*3b60*/  LDC R8, c[0x0][0x608] ;  /* 0x00018200ff087b82 */ /* 0x000e620000000800 */
[----:B------:R-:W-:-:S04]  /*3b70*/  IMAD.WIDE.U32 R4, R3, R14, R16 ;  /* 0x0000000e03047225 */ /* 0x000fc800078e0010 */
[----:B------:R-:W-:Y:S01]  /*3b80*/  IMAD R3, R3, R15, R0 ;  /* 0x0000000f03037224 */ /* 0x000fe200078e0200 */
[----:B------:R-:W-:Y:S02]  /*3b90*/  I2FP.F32.U32 R0, R24 ;  /* 0x0000001800007245 */ /* 0x000fe40000201000 */
[----:B------:R-:W2:Y:S01]  /*3ba0*/  LDC R28, c[0x0][0x658] ;  /* 0x00019600ff1c7b82 */ /* 0x000ea20000000800 */
[----:B------:R-:W-:Y:S01]  /*3bb0*/  IMAD.IADD R3, R5, 0x1, R3 ;  /* 0x0000000105037824 */ /* 0x000fe200078e0203 */
[----:B---3--:R-:W-:Y:S01]  /*3bc0*/  ISETP.NE.U32.AND P0, PT, R30, RZ, PT ;  /* 0x000000ff1e00720c */ /* 0x008fe20003f05070 */
[----:B------:R-:W-:Y:S01]  /*3bd0*/  FMUL R0, R0, UR4 ;  /* 0x0000000400007c20 */ /* 0x000fe20008400000 */
[----:B------:R-:W-:Y:S02]  /*3be0*/  IMAD.MOV.U32 R5, RZ, RZ, -0x1 ;  /* 0xffffffffff057424 */ /* 0x000fe400078e00ff */
[----:B------:R-:W-:Y:S01]  /*3bf0*/  ISETP.NE.AND.EX P0, PT, R31, RZ, PT, P0 ;  /* 0x000000ff1f00720c */ /* 0x000fe20003f05300 */
[----:B------:R3:W4:Y:S01]  /*3c00*/  F2I.U32.TRUNC.NTZ R13, R0 ;  /* 0x00000000000d7305 */ /* 0x000722000020f000 */
[----:B------:R-:W3:Y:S01]  /*3c10*/  LDC R15, c[0x0][0x148] ;  /* 0x00005200ff0f7b82 */ /* 0x000ee20000000800 */
[----:B0-----:R-:W-:-:S02]  /*3c20*/  SHF.R.U64 R12, R4, R6, R3 ;  /* 0x00000006040c7219 */ /* 0x001fc40000001203 */
[----:B------:R-:W-:-:S05]  /*3c30*/  SHF.R.U32.HI R3, RZ, R6, R3 ;  /* 0x00000006ff037219 */ /* 0x000fca0000011603 */
[----:B------:R-:W0:Y:S01]  /*3c40*/  LDC R20, c[0x0][0x600] ;  /* 0x00018000ff147b82 */ /* 0x000e220000000800 */
[-CC-:B-1----:R-:W-:Y:S02]  /*3c50*/  SHF.R.U64 R10, R12, R8.reuse, R3.reuse ;  /* 0x000000080c0a7219 */ /* 0x182fe40000001203 */
[----:B------:R-:W-:-:S05]  /*3c60*/  SHF.R.U32.HI R3, RZ, R8, R3 ;  /* 0x00000008ff037219 */ /* 0x000fca0000011603 */
[----:B------:R-:W1:Y:S01]  /*3c70*/  LDC R21, c[0x0][0x648] ;  /* 0x00019200ff157b82 */ /* 0x000e620000000800 */
[-C--:B--2---:R-:W-:Y:S02]  /*3c80*/  SHF.L.U32 R4, R5, R28.reuse, RZ ;  /* 0x0000001c05047219 */ /* 0x084fe400000006ff */
[-CC-:B------:R-:W-:Y:S02]  /*3c90*/  SHF.R.U64 R14, R10, R28.reuse, R3.reuse ;  /* 0x0000001c0a0e7219 */ /* 0x180fe40000001203 */
[----:B------:R-:W-:Y:S02]  /*3ca0*/  SHF.R.U32.HI R5, RZ, R28, R3 ;  /* 0x0000001cff057219 */ /* 0x000fe40000011603 */
[----:B------:R-:W-:Y:S01]  /*3cb0*/  LOP3.LUT R57, RZ, R4, RZ, 0x33, !PT ;  /* 0x00000004ff397212 */ /* 0x000fe200078e33ff */
[----:B------:R-:W2:Y:S01]  /*3cc0*/  LDC R25, c[0x0][0x638] ;  /* 0x00018e00ff197b82 */ /* 0x000ea20000000800 */
[----:B------:R-:W-:Y:S01]  /*3cd0*/  SHF.L.U32 R28, R7, R28, RZ ;  /* 0x0000001c071c7219 */ /* 0x000fe200000006ff */
[----:B------:R-:W-:-:S06]  /*3ce0*/  IMAD.MOV.U32 R4, RZ, RZ, R14 ;  /* 0x000000ffff047224 */ /* 0x000fcc00078e000e */
[----:B------:R-:W0:Y:S01]  /*3cf0*/  LDC R27, c[0x0][0x610] ;  /* 0x00018400ff1b7b82 */ /* 0x000e220000000800 */
[----:B----4-:R-:W-:Y:S05]  /*3d00*/  @!P0 BRA `(.L_x_97) ;  /* 0x0000000000288947 */ /* 0x010fea0003800000 */
[----:B------:R-:W4:Y:S02]  /*3d10*/  LDC R3, c[0x0][0x64c] ;  /* 0x00019300ff037b82 */ /* 0x000f240000000800 */
[----:B----4-:R-:W-:-:S05]  /*3d20*/  IADD3 R3, P0, R14, R3, RZ ;  /* 0x000000030e037210 */ /* 0x010fca0007f1e0ff */
        /* <DEDUP_REMOVED lines=8> */
.L_x_97:
[----:B------:R-:W-:Y:S01]  /*3db0*/  ISETP.NE.AND P0, PT, R2, 0x1, PT ;  /* 0x000000010200780c */ /* 0x000fe20003f05270 */
[----:B------:R-:W-:Y:S01]  /*3dc0*/  IMAD.MOV R13, RZ, RZ, -R13 ;  /* 0x000000ffff0d7224 */ /* 0x000fe200078e0a0d */
[----:B-1-3--:R-:W-:Y:S01]  /*3dd0*/  SHF.R.U64 R0, R4, R21, R5 ;  /* 0x0000001504007219 */ /* 0x00afe20000001205 */
[----:B0-----:R-:W-:Y:S01]  /*3de0*/  VIADD R5, R20, 0xffffffff ;  /* 0xffffffff14057836 */ /* 0x001fe20000000000 */
[----:B------:R-:W-:-:S03]  /*3df0*/  LOP3.LUT R57, R10, R57, RZ, 0xc0, !PT ;  /* 0x000000390a397212 */ /* 0x000fc600078ec0ff */
[----:B------:R-:W-:Y:S01]  /*3e00*/  IMAD.MOV R3, RZ, RZ, -R0 ;  /* 0x000000ffff037224 */ /* 0x000fe200078e0a00 */
[----:B------:R-:W-:Y:S01]  /*3e10*/  LOP3.LUT R5, R12, R5, RZ, 0xc0, !PT ;  /* 0x000000050c057212 */ /* 0x000fe200078ec0ff */
[----:B------:R-:W-:Y:S02]  /*3e20*/  IMAD R57, R28, R0, R57 ;  /* 0x000000001c397224 */ /* 0x000fe400078e0239 */
[----:B--2---:R-:W-:Y:S02]  /*3e30*/  IMAD R0, R3, R25, R14 ;  /* 0x0000001903007224 */ /* 0x004fe400078e020e */
[----:B------:R-:W-:Y:S02]  /*3e40*/  @P0 IMAD R26, R15, R13, R24 ;  /* 0x0000000d0f1a0224 */ /* 0x000fe400078e0218 */
[----:B------:R-:W-:Y:S02]  /*3e50*/  IMAD R4, R0, R20, R5 ;  /* 0x0000001400047224 */ /* 0x000fe400078e0205 */
[----:B------:R-:W-:-:S02]  /*3e60*/  IMAD R57, R57, R27, R26 ;  /* 0x0000001b39397224 */ /* 0x000fc400078e021a */
[----:B------:R-:W-:-:S03]  /*3e70*/  IMAD.MOV.U32 R3, RZ, RZ, 0x1 ;  /* 0x00000001ff037424 */ /* 0x000fc600078e00ff */
[----:B------:R-:W-:Y:S02]  /*3e80*/  SEL R58, R4, R57, !P0 ;  /* 0x00000039043a7207 */ /* 0x000fe40004000000 */
[----:B------:R-:W-:Y:S02]  /*3e90*/  PRMT R0, R3, 0x7610, R0 ;  /* 0x0000761003007816 */ /* 0x000fe40000000000 */
[----:B------:R-:W-:-:S07]  /*3ea0*/  SEL R57, R57, R4, !P0 ;  /* 0x0000000439397207 */ /* 0x000fce0004000000 */
.L_x_95:
[----:B------:R-:W-:-:S13]  /*3eb0*/  LOP3.LUT P0, RZ, R0, 0xff, RZ, 0xc0, !PT ;  /* 0x000000ff00ff7812 */ /* 0x000fda000780c0ff */
[----:B------:R-:W-:Y:S05]  /*3ec0*/  @P0 BRA `(.L_x_98) ;  /* 0xffffffd0002c0947 */ /* 0x000fea000383ffff */
[----:B------:R-:W-:Y:S05]  /*3ed0*/  EXIT ;  /* 0x000000000000794d */ /* 0x000fea0003800000 */
.L_x_3:
[----:B0-----:R-:W-:Y:S01]  /*3ee0*/  ULDC.64 UR4, c[0x0][0x650] ;  /* 0x0001940000047ab9 */ /* 0x001fe20000000a00 */
        /* <DEDUP_REMOVED lines=25> */
.L_x_100:
[--C-:B------:R-:W-:Y:S01]  /*4080*/  SHF.R.U64 R12, R10, R14, R11.reuse ;  /* 0x0000000e0a0c7219 */ /* 0x100fe2000000120b */
[----:B------:R-:W0:Y:S01]  /*4090*/  LDC R22, c[0x0][0x618] ;  /* 0x00018600ff167b82 */ /* 0x000e220000000800 */
[----:B------:R-:W-:Y:S01]  /*40a0*/  I2FP.F32.U32 R6, R4 ;  /* 0x0000000400067245 */ /* 0x000fe20000201000 */
[----:B------:R-:W-:Y:S01]  /*40b0*/  ULDC UR4, c[0x0][0x150] ;  /* 0x0000540000047ab9 */ /* 0x000fe20000000800 */
[----:B------:R-:W-:Y:S02]  /*40c0*/  SHF.R.U32.HI R5, RZ, R14, R11 ;  /* 0x0000000eff057219 */ /* 0x000fe4000001160b */
[----:B------:R-:W-:Y:S01]  /*40d0*/  IADD3 R9, P0, RZ, -R12, RZ ;  /* 0x8000000cff097210 */ /* 0x000fe20007f1e0ff */
[----:B------:R-:W-:Y:S01]  /*40e0*/  FMUL R11, R6, UR4 ;  /* 0x00000004060b7c20 */ /* 0x000fe20008400000 */
[----:B------:R-:W-:Y:S01]  /*40f0*/  ULDC UR4, c[0x0][0x154] ;  /* 0x0000550000047ab9 */ /* 0x000fe20000000800 */
[----:B------:R-:W1:Y:S02]  /*4100*/  LDC.64 R24, c[0x0][0x640] ;  /* 0x00019000ff187b82 */ /* 0x000e640000000a00 */
[----:B------:R-:W-:-:S02]  /*4110*/  IMAD.X R5, RZ, RZ, ~R5, P0 ;  /* 0x000000ffff057224 */ /* 0x000fc400000e0e05 */
[----:B------:R-:W2:Y:S01]  /*4120*/  F2I.U32.TRUNC.NTZ R11, R11 ;  /* 0x0000000b000b7305 */ /* 0x000ea2000020f000 */
[----:B------:R-:W-:-:S03]  /*4130*/  IMAD.WIDE.U32 R6, R9, R20, R16 ;  /* 0x0000001409067225 */ /* 0x000fc600078e0010 */
[----:B------:R-:W3:Y:S01]  /*4140*/  LDC R13, c[0x0][0x144] ;  /* 0x00005100ff0d7b82 */ /* 0x000ee20000000800 */
[----:B------:R-:W-:-:S04]  /*4150*/  IMAD R8, R5, R20, RZ ;  /* 0x0000001405087224 */ /* 0x000fc800078e02ff */
[----:B------:R-:W-:Y:S02]  /*4160*/  IMAD R5, R9, R21, R8 ;  /* 0x0000001509057224 */ /* 0x000fe400078e0208 */
[----:B------:R-:W-:Y:S01]  /*4170*/  IMAD.MOV.U32 R8, RZ, RZ, -0x1 ;  /* 0xffffffffff087424 */ /* 0x000fe200078e00ff */
[----:B------:R-:W4:Y:S01]  /*4180*/  LDC R14, c[0x0][0x608] ;  /* 0x00018200ff0e7b82 */ /* 0x000f220000000800 */
[----:B------:R-:W-:Y:S01]  /*4190*/  IMAD.IADD R5, R7, 0x1, R5 ;  /* 0x0000000107057824 */ /* 0x000fe200078e0205 */
[----:B------:R-:W-:-:S04]  /*41a0*/  I2FP.F32.U32 R7, R3 ;  /* 0x0000000300077245 */ /* 0x000fc80000201000 */
[-C--:B0-----:R-:W-:Y:S01]  /*41b0*/  SHF.R.U64 R10, R6, R22.reuse, R5 ;  /* 0x00000016060a7219 */ /* 0x081fe20000001205 */
[----:B--2---:R-:W-:Y:S01]  /*41c0*/  IMAD.MOV R6, RZ, RZ, -R11 ;  /* 0x000000ffff067224 */ /* 0x004fe200078e0a0b */
[----:B------:R-:W0:Y:S01]  /*41d0*/  LDC R9, c[0x0][0x658] ;  /* 0x00019600ff097b82 */ /* 0x000e220000000800 */
[----:B-1----:R-:W-:Y:S01]  /*41e0*/  ISETP.NE.U32.AND P0, PT, R24, RZ, PT ;  /* 0x000000ff1800720c */ /* 0x002fe20003f05070 */
[----:B------:R-:W-:Y:S01]  /*41f0*/  FMUL R7, R7, UR4 ;  /* 0x0000000407077c20 */ /* 0x000fe20008400000 */
[----:B------:R-:W-:Y:S02]  /*4200*/  SHF.R.U32.HI R5, RZ, R22, R5 ;  /* 0x00000016ff057219 */ /* 0x000fe40000011605 */
[----:B------:R-:W-:-:S03]  /*4210*/  ISETP.NE.AND.EX P0, PT, R25, RZ, PT, P0 ;  /* 0x000000ff1900720c */ /* 0x000fc60003f05300 */
[----:B------:R-:W1:Y:S01]  /*4220*/  LDC R20, c[0x0][0x148] ;  /* 0x00005200ff147b82 */ /* 0x000e620000000800 */
[----:B---3--:R-:W-:Y:S02]  /*4230*/  IMAD R23, R13, R6, R4 ;  /* 0x000000060d177224 */ /* 0x008fe400078e0204 */
[----:B------:R-:W-:-:S05]  /*4240*/  IMAD.MOV.U32 R6, RZ, RZ, 0x1 ;  /* 0x00000001ff067424 */ /* 0x000fca00078e00ff */
[----:B------:R-:W2:Y:S01]  /*4250*/  LDC R21, c[0x0][0x600] ;  /* 0x00018000ff157b82 */ /* 0x000ea20000000800 */
[-CC-:B----4-:R-:W-:Y:S02]  /*4260*/  SHF.R.U64 R13, R10, R14.reuse, R5.reuse ;  /* 0x0000000e0a0d7219 */ /* 0x190fe40000001205 */
[----:B------:R-:W-:Y:S02]  /*4270*/  SHF.R.U32.HI R4, RZ, R14, R5 ;  /* 0x0000000eff047219 */ /* 0x000fe40000011605 */
[----:B------:R3:W4:Y:S03]  /*4280*/  F2I.U32.TRUNC.NTZ R14, R7 ;  /* 0x00000007000e7305 */ /* 0x000726000020f000 */
[----:B------:R-:W1:Y:S01]  /*4290*/  LDC R26, c[0x0][0x648] ;  /* 0x00019200ff1a7b82 */ /* 0x000e620000000800 */
[-C--:B0-----:R-:W-:Y:S02]  /*42a0*/  SHF.R.U64 R15, R13, R9.reuse, R4 ;  /* 0x000000090d0f7219 */ /* 0x081fe40000001204 */
[----:B------:R-:W-:-:S02]  /*42b0*/  SHF.L.U32 R8, R8, R9, RZ ;  /* 0x0000000908087219 */ /* 0x000fc400000006ff */
[-C--:B------:R-:W-:Y:S01]  /*42c0*/  SHF.R.U32.HI R5, RZ, R9.reuse, R4 ;  /* 0x00000009ff057219 */ /* 0x080fe20000011604 */
[----:B------:R-:W-:Y:S01]  /*42d0*/  IMAD.MOV.U32 R4, RZ, RZ, R15 ;  /* 0x000000ffff047224 */ /* 0x000fe200078e000f */
[----:B------:R-:W-:Y:S01]  /*42e0*/  SHF.L.U32 R22, R6, R9, RZ ;  /* 0x0000000906167219 */ /* 0x000fe200000006ff */
[----:B------:R-:W0:Y:S01]  /*42f0*/  LDC R27, c[0x0][0x638] ;  /* 0x00018e00ff1b7b82 */ /* 0x000e220000000800 */
[----:B------:R-:W-:-:S07]  /*4300*/  LOP3.LUT R28, RZ, R8, RZ, 0x33, !PT ;  /* 0x00000008ff1c7212 */ /* 0x000fce00078e33ff */
        /* <DEDUP_REMOVED lines=12> */
.L_x_101:
[----:B------:R-:W-:Y:S01]  /*43d0*/  ISETP.NE.AND P0, PT, R2, 0x1, PT ;  /* 0x000000010200780c */ /* 0x000fe20003f05270 */
[----:B--2---:R-:W-:Y:S01]  /*43e0*/  VIADD R7, R21, 0xffffffff ;  /* 0xffffffff15077836 */ /* 0x004fe20000000000 */
[----:B-1----:R-:W-:Y:S01]  /*43f0*/  SHF.R.U64 R5, R4, R26, R5 ;  /* 0x0000001a04057219 */ /* 0x002fe20000001205 */
[----:B------:R-:W-:Y:S01]  /*4400*/  IMAD.MOV R14, RZ, RZ, -R14 ;  /* 0x000000ffff0e7224 */ /* 0x000fe200078e0a0e */
[----:B------:R-:W-:Y:S01]  /*4410*/  LOP3.LUT R4, R13, R28, RZ, 0xc0, !PT ;  /* 0x0000001c0d047212 */ /* 0x000fe200078ec0ff */
[----:B------:R-:W-:Y:S01]  /*4420*/  IMAD.MOV.U32 R8, RZ, RZ, R12 ;  /* 0x000000ffff087224 */ /* 0x000fe200078e000c */
[----:B------:R-:W-:Y:S01]  /*4430*/  LOP3.LUT R10, R10, R7, RZ, 0xc0, !PT ;  /* 0x000000070a0a7212 */ /* 0x000fe200078ec0ff */
[----:B------:R-:W-:Y:S02]  /*4440*/  IMAD.MOV R6, RZ, RZ, -R5 ;  /* 0x000000ffff067224 */ /* 0x000fe400078e0a05 */
[----:B------:R-:W-:-:S04]  /*4450*/  IMAD R4, R22, R5, R4 ;  /* 0x0000000516047224 */ /* 0x000fc800078e0204 */
[----:B------:R-:W-:Y:S02]  /*4460*/  @P0 IMAD R23, R20, R14, R3 ;  /* 0x0000000e14170224 */ /* 0x000fe400078e0203 */
[----:B0-----:R-:W-:Y:S02]  /*4470*/  IMAD R3, R6, R27, R15 ;  /* 0x0000001b06037224 */ /* 0x001fe400078e020f */
[----:B------:R-:W-:Y:S02]  /*4480*/  IMAD R7, R4, R29, R23 ;  /* 0x0000001d04077224 */ /* 0x000fe400078e0217 */
[----:B------:R-:W-:Y:S02]  /*4490*/  IMAD R4, R3, R21, R10 ;  /* 0x0000001503047224 */ /* 0x000fe400078e020a */
[----:B------:R-:W-:-:S03]  /*44a0*/  IMAD.MOV.U32 R6, RZ, RZ, 0x1 ;  /* 0x00000001ff067424 */ /* 0x000fc600078e00ff */
[----:B------:R-:W-:Y:S02]  /*44b0*/  SEL R9, R4, R7, !P0 ;  /* 0x0000000704097207 */ /* 0x000fe40004000000 */
[----:B------:R-:W-:-:S07]  /*44c0*/  SEL R7, R7, R4, !P0 ;  /* 0x0000000407077207 */ /* 0x000fce0004000000 */
.L_x_99:
[----:B------:R-:W-:-:S08]  /*44d0*/  NOP ;  /* 0x0000000000007918 */ /* 0x000fd00000000000 */
[----:B------:R-:W0:-:S00]  /*44e0*/  USETMAXREG.DEALLOC.CTAPOOL 0x28 ;  /* 0x00000028000079c8 */ /* 0x000e0000080e0500 */
[----:B0-----:R-:W-:-:S13]  /*44f0*/  ISETP.NE.AND P0, PT, R0, RZ, PT ;  /* 0x000000ff0000720c */ /* 0x001fda0003f05270 */
[----:B------:R-:W-:Y:S05]  /*4500*/  @P0 EXIT ;  /* 0x000000000000094d */ /* 0x000fea0003800000 */
[----:B------:R-:W-:Y:S01]  /*4510*/  LOP3.LUT P0, RZ, R6, 0xff, RZ, 0xc0, !PT ;  /* 0x000000ff06ff7812 */ /* 0x000fe2000780c0ff */
[----:B------:R-:W-:Y:S02]  /*4520*/  IMAD.MOV.U32 R0, RZ, RZ, 0x1 ;  /* 0x00000001ff007424 */ /* 0x000fe400078e00ff */
[----:B------:R-:W-:-:S10]  /*4530*/  IMAD.MOV.U32 R12, RZ, RZ, RZ ;  /* 0x000000ffff0c7224 */ /* 0x000fd400078e00ff */
[----:B------:R-:W-:Y:S05]  /*4540*/  @!P0 BRA `(.L_x_102) ;  /* 0x0000000c00388947 */ /* 0x000fea0003800000 */
[----:B------:R-:W0:Y:S01]  /*4550*/  LDC R0, c[0x0][0x28c] ;  /* 0x0000a300ff007b82 */ /* 0x000e220000000800 */
[----:B------:R-:W-:Y:S01]  /*4560*/  ULDC UR5, c[0x0][0x600] ;  /* 0x0001800000057ab9 */ /* 0x000fe20000000800 */
[----:B------:R-:W-:Y:S01]  /*4570*/  ULDC UR4, c[0x0][0xc] ;  /* 0x0000030000047ab9 */ /* 0x000fe20000000800 */
[----:B------:R-:W-:Y:S01]  /*4580*/  UIADD3 UR16, UR5, -0x1, URZ ;  /* 0xffffffff05107890 */ /* 0x000fe2000fffe03f */
[C---:B------:R-:W-:Y:S01]  /*4590*/  LOP3.LUT P2, RZ, R18.reuse, 0x7f, RZ, 0xc0, !PT ;  /* 0x0000007f12ff7812 */ /* 0x040fe2000784c0ff */
[----:B------:R-:W-:Y:S01]  /*45a0*/  ULDC UR6, c[0x0][0x658] ;  /* 0x0001960000067ab9 */ /* 0x000fe20000000800 */
[----:B------:R-:W-:Y:S01]  /*45b0*/  ULDC UR5, c[0x0][0x10] ;  /* 0x0000040000057ab9 */ /* 0x000fe20000000800 */
[----:B------:R-:W-:Y:S01]  /*45c0*/  UMOV UR7, 0xffffffff ;  /* 0xffffffff00077882 */ /* 0x000fe20000000000 */
[----:B------:R-:W-:Y:S01]  /*45d0*/  UMOV UR8, 0x1 ;  /* 0x0000000100087882 */ /* 0x000fe20000000000 */
[----:B------:R-:W-:Y:S01]  /*45e0*/  UIMAD.WIDE.U32 UR4, UR4, UR5, URZ ;  /* 0x00000005040472a5 */ /* 0x000fe2000f8e003f */
[----:B------:R-:W-:Y:S01]  /*45f0*/  LOP3.LUT P0, RZ, R18, 0x1f, RZ, 0xc0, !PT ;  /* 0x0000001f12ff7812 */ /* 0x000fe2000780c0ff */
[----:B------:R-:W-:Y:S01]  /*4600*/  USHF.L.U32 UR7, UR7, UR6, URZ ;  /* 0x0000000607077299 */ /* 0x000fe2000800063f */
[----:B------:R-:W-:Y:S01]  /*4610*/  BSSY B0, `(.L_x_102) ;  /* 0x00000c1000007945 */ /* 0x000fe20003800000 */
[----:B------:R-:W-:Y:S01]  /*4620*/  USHF.L.U32 UR18, UR8, UR6, URZ ;  /* 0x0000000608127299 */ /* 0x000fe2000800063f */
[----:B------:R-:W-:Y:S01]  /*4630*/  IMAD.MOV.U32 R13, RZ, RZ, 0x1 ;  /* 0x00000001ff0d7424 */ /* 0x000fe200078e00ff */
[----:B------:R-:W-:Y:S01]  /*4640*/  LOP3.LUT R11, R19, 0x2, RZ, 0xfc, !PT ;  /* 0x00000002130b7812 */ /* 0x000fe200078efcff */
[----:B------:R-:W-:Y:S01]  /*4650*/  ULDC UR6, c[0x0][0x14] ;  /* 0x0000050000067ab9 */ /* 0x000fe20000000800 */
[----:B------:R-:W-:Y:S01]  /*4660*/  PLOP3.LUT P0, PT, P0, P2, PT, 0x8a, 0x0 ;  /* 0x000000000000781c */ /* 0x000fe20000705172 */
[----:B------:R-:W-:Y:S01]  /*4670*/  UIMAD.WIDE.U32 UR20, UR4, UR6, URZ ;  /* 0x00000006041472a5 */ /* 0x000fe2000f8e003f */
[----:B------:R-:W-:Y:S01]  /*4680*/  IMAD.MOV.U32 R12, RZ, RZ, RZ ;  /* 0x000000ffff0c7224 */ /* 0x000fe200078e00ff */
[----:B------:R-:W-:-:S02]  /*4690*/  UIMAD UR13, UR5, UR6, URZ ;  /* 0x00000006050d72a4 */ /* 0x000fc4000f8e023f */
[----:B------:R-:W-:Y:S01]  /*46a0*/  ULOP3.LUT UR17, URZ, UR7, URZ, 0x33, !UPT ;  /* 0x000000073f117292 */ /* 0x000fe2000f8e333f */
[----:B0-----:R-:W-:Y:S01]  /*46b0*/  VIADD R0, R0, 0x3f ;  /* 0x0000003f00007836 */ /* 0x001fe20000000000 */
[----:B------:R-:W-:Y:S01]  /*46c0*/  UIADD3 UR13, UR21, UR13, URZ ;  /* 0x0000000d150d7290 */ /* 0x000fe2000fffe03f */
[----:B------:R-:W-:-:S03]  /*46d0*/  ULDC.64 UR22, c[0x0][0x198] ;  /* 0x0000660000167ab9 */ /* 0x000fc60000000a00 */
[----:B------:R-:W-:-:S04]  /*46e0*/  SHF.R.S32.HI R3, RZ, 0x1f, R0 ;  /* 0x0000001fff037819 */ /* 0x000fc80000011400 */
[----:B------:R-:W-:Y:S01]  /*46f0*/  LEA.HI R3, R3, R0, RZ, 0x6 ;  /* 0x0000000003037211 */ /* 0x000fe200078f30ff */
[----:B------:R-:W-:-:S03]  /*4700*/  IMAD.MOV.U32 R0, RZ, RZ, 0x1 ;  /* 0x00000001ff007424 */ /* 0x000fc600078e00ff */
[----:B------:R-:W-:-:S05]  /*4710*/  SHF.R.S32.HI R3, RZ, 0x6, R3 ;  /* 0x00000006ff037819 */ /* 0x000fca0000011403 */
[----:B------:R-:W-:-:S07]  /*4720*/  VIADD R10, R3, 0x1 ;  /* 0x00000001030a7836 */ /* 0x000fce0000000000 */
.L_x_114:
[----:B------:R-:W-:-:S03]  /*4730*/  UMOV UR4, 0xffffffff ;  /* 0xffffffff00047882 */ /* 0x000fc60000000000 */
[----:B------:R-:W-:Y:S05]  /*4740*/  BRA.DIV UR4, `(.L_x_103) ;  /* 0x00000012040c7947 */ /* 0x000fea000b800000 */
[----:B------:R-:W-:-:S13]  /*4750*/  ELECT P6, URZ, PT ;  /* 0x00000000003f782f */ /* 0x000fda00038c0000 */
.L_x_128:
[----:B------:R-:W0:Y:S01]  /*4760*/  LDC R4, c[0x0][0x28c] ;  /* 0x0000a300ff047b82 */ /* 0x000e220000000800 */
[----:B------:R-:W-:Y:S01]  /*4770*/  BSSY B1, `(.L_x_104) ;  /* 0x0000037000017945 */ /* 0x000fe20003800000 */
[----:B0-----:R-:W-:-:S13]  /*4780*/  ISETP.LT.OR P6, PT, R4, 0x1, !P6 ;  /* 0x000000010400780c */ /* 0x001fda00077c1670 */
[----:B------:R-:W-:Y:S05]  /*4790*/  @P6 BRA `(.L_x_105) ;  /* 0x0000000000d06947 */ /* 0x000fea0003800000 */
[----:B------:R-:W-:Y:S02]  /*47a0*/  IMAD.SHL.U32 R15, R9, 0x40, RZ ;  /* 0x00000040090f7824 */ /* 0x000fe400078e00ff */
[----:B------:R-:W-:Y:S02]  /*47b0*/  IMAD.SHL.U32 R18, R7, 0x80, RZ ;  /* 0x0000008007127824 */ /* 0x000fe400078e00ff */
[----:B------:R-:W-:Y:S02]  /*47c0*/  IMAD.MOV.U32 R20, RZ, RZ, RZ ;  /* 0x000000ffff147224 */ /* 0x000fe400078e00ff */
[----:B------:R-:W-:Y:S02]  /*47d0*/  IMAD.MOV.U32 R4, RZ, RZ, R10 ;  /* 0x000000ffff047224 */ /* 0x000fe400078e000a */
[----:B------:R-:W-:Y:S02]  /*47e0*/  IMAD.MOV.U32 R5, RZ, RZ, R0 ;  /* 0x000000ffff057224 */ /* 0x000fe400078e0000 */
[----:B------:R-:W-:-:S07]  /*47f0*/  IMAD.MOV.U32 R6, RZ, RZ, R12 ;  /* 0x000000ffff067224 */ /* 0x000fce00078e000c */
.L_x_109:
[----:B------:R-:W0:Y:S01]  /*4800*/  S2R R14, SR_CgaCtaId ;  /* 0x00000000000e7919 */ /* 0x000e220000008800 */
[----:B------:R-:W-:Y:S01]  /*4810*/  MOV R7, 0x400 ;  /* 0x0000040000077802 */ /* 0x000fe20000000f00 */
[----:B------:R-:W1:Y:S03]  /*4820*/  @!P2 LDC R9, c[0x0][0x500] ;  /* 0x00014000ff09ab82 */ /* 0x000e660000000800 */
[----:B0-----:R-:W-:Y:S02]  /*4830*/  LEA R21, R14, R7, 0x18 ;  /* 0x000000070e157211 */ /* 0x001fe400078ec0ff */
[----:B------:R-:W-:-:S03]  /*4840*/  SHF.L.U32 R7, R5, 0x1f, RZ ;  /* 0x0000001f05077819 */ /* 0x000fc600000006ff */
[----:B------:R-:W-:-:S04]  /*4850*/  IMAD R14, R6, 0x8, R21 ;  /* 0x00000008060e7824 */ /* 0x000fc800078e0215 */
[----:B------:R-:W0:Y:S02]  /*4860*/  SYNCS.PHASECHK.TRANS64.TRYWAIT P1, [R14+URZ+0x38], R7 ;  /* 0x000038070e0075a7 */ /* 0x000e24000802017f */
[----:B01----:R-:W-:Y:S05]  /*4870*/  @!P1 BRA `(.L_x_106) ;  /* 0x0000000c00e09947 */ /* 0x003fea0003800000 */
.L_x_129:
[----:B0-----:R-:W-:Y:S01]  /*4880*/  PRMT R7, R11, 0x9910, RZ ;  /* 0x000099100b077816 */ /* 0x001fe200000000ff */
[----:B------:R0:W-:Y:S03]  /*4890*/  @!P2 SYNCS.ARRIVE.TRANS64 RZ, [R14+URZ], R9 ;  /* 0x000000090effa9a7 */ /* 0x0001e6000800003f */
[----:B------:R-:W-:-:S13]  /*48a0*/  ISETP.NE.AND P1, PT, R7, 0x2, PT ;  /* 0x000000020700780c */ /* 0x000fda0003f25270 */
[----:B0-----:R-:W-:Y:S05]  /*48b0*/  @P1 BRA `(.L_x_107) ;  /* 0x0000000000041947 */ /* 0x001fea0003800000 */
[----:B------:R-:W-:Y:S01]  /*48c0*/  BPT.TRAP 0x1 ;  /* 0x000000040000795c */ /* 0x000fe20000300000 */
.L_x_107:
[----:B------:R-:W-:Y:S05]  /*48d0*/  @P0 BRA `(.L_x_108) ;  /* 0x0000000000040947 */ /* 0x000fea0003800000 */
[----:B------:R-:W-:Y:S01]  /*48e0*/  BPT.TRAP 0x1 ;  /* 0x000000040000795c */ /* 0x000fe20000300000 */
.L_x_108:
[--C-:B------:R-:W-:Y:S01]  /*48f0*/  IMAD R7, R6, 0x2000, R21.reuse ;  /* 0x0000200006077824 */ /* 0x100fe200078e0215 */
[----:B------:R-:W-:Y:S01]  /*4900*/  R2UR UR9, R14 ;  /* 0x000000000e0972ca */ /* 0x000fe200000e0000 */
[----:B------:R-:W-:Y:S01]  /*4910*/  IMAD R21, R6, 0x1000, R21 ;  /* 0x0000100006157824 */ /* 0x000fe200078e0215 */
[----:B------:R-:W-:Y:S01]  /*4920*/  UIADD3 UR4, UP0, UR22, 0xf0, URZ ;  /* 0x000000f016047890 */ /* 0x000fe2000ff1e03f */
[----:B------:R-:W-:Y:S01]  /*4930*/  VIADD R4, R4, 0xffffffff ;  /* 0xffffffff04047836 */ /* 0x000fe20000000000 */
[----:B------:R-:W-:Y:S01]  /*4940*/  R2UR UR5, R7 ;  /* 0x00000000070572ca */ /* 0x000fe200000e0000 */
[----:B------:R-:W-:Y:S01]  /*4950*/  UIADD3 UR24, UP1, UR22, 0x1f0, URZ ;  /* 0x000001f016187890 */ /* 0x000fe2000ff3e03f */
[----:B------:R-:W-:Y:S01]  /*4960*/  R2UR UR8, R21 ;  /* 0x00000000150872ca */ /* 0x000fe200000e0000 */
[----:B------:R-:W-:Y:S01]  /*4970*/  VIADD R6, R6, 0x1 ;  /* 0x0000000106067836 */ /* 0x000fe20000000000 */
[----:B------:R-:W-:Y:S01]  /*4980*/  R2UR UR11, R18 ;  /* 0x00000000120b72ca */ /* 0x000fe200000e0000 */
[----:B------:R-:W-:Y:S01]  /*4990*/  UIADD3.X UR25, URZ, UR23, URZ, UP1, !UPT ;  /* 0x000000173f197290 */ /* 0x000fe20008ffe43f */
[----:B------:R-:W-:Y:S01]  /*49a0*/  R2UR UR10, R20 ;  /* 0x00000000140a72ca */ /* 0x000fe200000e0000 */
[----:B------:R-:W-:Y:S01]  /*49b0*/  UMOV UR6, 0x0 ;  /* 0x0000000000067882 */ /* 0x000fe20000000000 */
[----:B------:R-:W-:Y:S01]  /*49c0*/  R2UR UR12, R8 ;  /* 0x00000000080c72ca */ /* 0x000fe200000e0000 */
[----:B------:R-:W-:Y:S01]  /*49d0*/  UMOV UR7, 0x10000000 ;  /* 0x1000000000077882 */ /* 0x000fe20000000000 */
[----:B------:R-:W-:Y:S01]  /*49e0*/  R2UR UR19, R15 ;  /* 0x000000000f1372ca */ /* 0x000fe200000e0000 */
[----:B------:R-:W-:Y:S01]  /*49f0*/  VIADD R20, R20, 0x40 ;  /* 0x0000004014147836 */ /* 0x000fe20000000000 */
[----:B------:R-:W-:Y:S01]  /*4a00*/  ISETP.GT.AND P3, PT, R4, 0x1, PT ;  /* 0x000000010400780c */ /* 0x000fe20003f64270 */
[----:B------:R-:W-:Y:S01]  /*4a10*/  UIADD3 UR14, UR5, 0x180, URZ ;  /* 0x00000180050e7890 */ /* 0x000fe2000fffe03f */
[----:B------:R-:W-:Y:S01]  /*4a20*/  ISETP.NE.AND P1, PT, R6, 0x7, PT ;  /* 0x000000070600780c */ /* 0x000fe20003f25270 */
[----:B------:R-:W-:-:S02]  /*4a30*/  UIADD3.X UR5, URZ, UR23, URZ, UP0, !UPT ;  /* 0x000000173f057290 */ /* 0x000fc400087fe43f */
[----:B------:R-:W-:Y:S01]  /*4a40*/  UIADD3 UR15, UR8, 0xe180, URZ ;  /* 0x0000e180080f7890 */ /* 0x000fe2000fffe03f */
[----:B------:R-:W-:Y:S02]  /*4a50*/  SEL R14, RZ, 0x1, P1 ;  /* 0x00000001ff0e7807 */ /* 0x000fe40000800000 */
[----:B------:R-:W-:Y:S01]  /*4a60*/  UMOV UR8, UR14 ;  /* 0x0000000e00087c82 */ /* 0x000fe20008000000 */
[----:B------:R-:W-:Y:S02]  /*4a70*/  SEL R6, R6, RZ, P1 ;  /* 0x000000ff06067207 */ /* 0x000fe40000800000 */
[----:B------:R-:W-:Y:S01]  /*4a80*/  LOP3.LUT R5, R5, R14, RZ, 0x3c, !PT ;  /* 0x0000000e05057212 */ /* 0x000fe200078e3cff */
[----:B------:R0:W-:Y:S02]  /*4a90*/  UTMALDG.3D [UR8], [UR4], desc[UR6] ;  /* 0x00000608040075b4 */ /* 0x0001e40008011000 */
[----:B0-----:R-:W-:Y:S01]  /*4aa0*/  UMOV UR8, UR15 ;  /* 0x0000000f00087c82 */ /* 0x001fe20008000000 */
[----:B------:R-:W-:-:S02]  /*4ab0*/  UMOV UR11, UR19 ;  /* 0x00000013000b7c82 */ /* 0x000fc40008000000 */
[----:B------:R0:W-:Y:S02]  /*4ac0*/  UTMALDG.3D [UR8], [UR24], desc[UR6] ;  /* 0x00000608180075b4 */ /* 0x0001e40008011000 */
[----:B0-----:R-:W-:Y:S05]  /*4ad0*/  @P3 BRA `(.L_x_109) ;  /* 0xfffffffc00483947 */ /* 0x001fea000383ffff */
.L_x_105:
[----:B------:R-:W-:Y:S05]  /*4ae0*/  BSYNC B1 ;  /* 0x0000000000017941 */ /* 0x000fea0003800000 */
.L_x_104:
[----:B------:R-:W-:Y:S01]  /*4af0*/  LOP3.LUT P4, RZ, R13, 0xff, RZ, 0xc0, !PT ;  /* 0x000000ff0dff7812 */ /* 0x000fe2000788c0ff */
[C---:B------:R-:W-:Y:S01]  /*4b00*/  IMAD.IADD R12, R3.reuse, 0x1, R12 ;  /* 0x00000001030c7824 */ /* 0x040fe200078e020c */
[----:B------:R-:W-:Y:S01]  /*4b10*/  ULDC.64 UR4, c[0x0][0x650] ;  /* 0x0001940000047ab9 */ /* 0x000fe20000000a00 */
[C---:B------:R-:W-:Y:S01]  /*4b20*/  ISETP.GE.U32.AND P3, PT, R3.reuse, 0x7, PT ;  /* 0x000000070300780c */ /* 0x040fe20003f66070 */
[----:B------:R-:W-:Y:S01]  /*4b30*/  BSSY B1, `(.L_x_110) ;  /* 0x000006c000017945 */ /* 0x000fe20003800000 */
[C---:B------:R-:W-:Y:S01]  /*4b40*/  IMAD.WIDE.U32 R4, R12.reuse, 0x24924925, RZ ;  /* 0x249249250c047825 */ /* 0x040fe200078e00ff */
[C---:B------:R-:W-:Y:S02]  /*4b50*/  ISETP.GT.U32.AND P1, PT, R12.reuse, 0x6, PT ;  /* 0x000000060c00780c */ /* 0x040fe40003f24070 */
[----:B------:R-:W-:Y:S01]  /*4b60*/  PRMT R13, RZ, 0x7610, R13 ;  /* 0x00007610ff0d7816 */ /* 0x000fe2000000000d */
[----:B------:R-:W-:Y:S01]  /*4b70*/  IMAD.IADD R4, R12, 0x1, -R5 ;  /* 0x000000010c047824 */ /* 0x000fe200078e0a05 */
[----:B------:R-:W-:Y:S01]  /*4b80*/  ISETP.LT.U32.AND P1, PT, R3, 0x7, P1 ;  /* 0x000000070300780c */ /* 0x000fe20000f21070 */
[----:B------:R-:W-:-:S02]  /*4b90*/  IMAD.MOV.U32 R9, RZ, RZ, -0x1 ;  /* 0xffffffffff097424 */ /* 0x000fc400078e00ff */
[----:B------:R-:W0:Y:S01]  /*4ba0*/  @P4 S2R R7, SR_CgaCtaId ;  /* 0x0000000000074919 */ /* 0x000e220000008800 */
[----:B------:R-:W-:Y:S01]  /*4bb0*/  @P4 MOV R6, 0x400 ;  /* 0x0000040000064802 */ /* 0x000fe20000000f00 */
[----:B------:R-:W-:Y:S01]  /*4bc0*/  IMAD.MOV.U32 R8, RZ, RZ, -0x1 ;  /* 0xffffffffff087424 */ /* 0x000fe200078e00ff */
[----:B------:R-:W-:-:S04]  /*4bd0*/  LEA.HI R4, R4, R5, RZ, 0x1f ;  /* 0x0000000504047211 */ /* 0x000fc800078ff8ff */
[--C-:B------:R-:W-:Y:S02]  /*4be0*/  SHF.R.U32.HI R5, RZ, 0x2, R4.reuse ;  /* 0x00000002ff057819 */ /* 0x100fe40000011604 */
[----:B------:R-:W-:-:S03]  /*4bf0*/  PRMT R4, RZ, 0x7610, R4 ;  /* 0x00007610ff047816 */ /* 0x000fc60000000004 */
[----:B------:R-:W-:Y:S01]  /*4c00*/  IMAD R12, R5, -0x7, R12 ;  /* 0xfffffff9050c7824 */ /* 0x000fe200078e020c */
[----:B0-----:R-:W-:Y:S02]  /*4c10*/  @P4 LEA R6, R7, R6, 0x18 ;  /* 0x0000000607064211 */ /* 0x001fe400078ec0ff */
[----:B------:R-:W-:Y:S02]  /*4c20*/  SEL R7, RZ, 0x1, !P1 ;  /* 0x00000001ff077807 */ /* 0x000fe40004800000 */
[----:B------:R-:W-:Y:S01]  /*4c30*/  IADD3 R16, P1, R16, UR20, RZ ;  /* 0x0000001410107c10 */ /* 0x000fe2000ff3e0ff */
[----:B------:R0:W-:Y:S01]  /*4c40*/  @P4 SYNCS.ARRIVE.TRANS64.A1T0 RZ, [R6+URZ+0x88], RZ ;  /* 0x000088ff06ff49a7 */ /* 0x0001e2000810003f */
[----:B------:R-:W-:Y:S01]  /*4c50*/  LOP3.LUT R0, R0, R7, RZ, 0x3c, !PT ;  /* 0x0000000700007212 */ /* 0x000fe200078e3cff */
[----:B------:R-:W-:Y:S01]  /*4c60*/  IMAD.MOV.U32 R7, RZ, RZ, -0x1 ;  /* 0xffffffffff077424 */ /* 0x000fe200078e00ff */
[----:B------:R-:W-:Y:S02]  /*4c70*/  IADD3.X R17, R17, UR13, RZ, P1, !PT ;  /* 0x0000000d11117c10 */ /* 0x000fe40008ffe4ff */
[----:B------:R-:W-:-:S02]  /*4c80*/  ISETP.GE.U32.AND P1, PT, R16, UR4, PT ;  /* 0x0000000410007c0c */ /* 0x000fc4000bf26070 */
[----:B------:R-:W-:Y:S02]  /*4c90*/  @P3 LOP3.LUT R0, R0, 0x1, R5, 0x78, !PT ;  /* 0x0000000100003812 */ /* 0x000fe400078e7805 */
[----:B------:R-:W-:-:S13]  /*4ca0*/  ISETP.GE.U32.AND.EX P1, PT, R17, UR5, PT, P1 ;  /* 0x0000000511007c0c */ /* 0x000fda000bf26110 */
[----:B0-----:R-:W-:Y:S05]  /*4cb0*/  @P1 BRA `(.L_x_111) ;  /* 0x00000004004c1947 */ /* 0x001fea0003800000 */
[----:B------:R-:W-:Y:S01]  /*4cc0*/  ULDC.64 UR4, c[0x0][0x628] ;  /* 0x00018a0000047ab9 */ /* 0x000fe20000000a00 */
[----:B------:R-:W0:Y:S01]  /*4cd0*/  S2R R15, SR_CTAID.X ;  /* 0x00000000000f7919 */ /* 0x000e220000002500 */
[----:B------:R-:W-:Y:S01]  /*4ce0*/  ISETP.NE.U32.AND P1, PT, RZ, UR4, PT ;  /* 0x00000004ff007c0c */ /* 0x000fe2000bf25070 */
[----:B------:R-:W-:Y:S01]  /*4cf0*/  ULDC UR7, c[0x0][0x630] ;  /* 0x00018c0000077ab9 */ /* 0x000fe20000000800 */
[----:B------:R-:W-:Y:S01]  /*4d00*/  IMAD.MOV.U32 R4, RZ, RZ, R16 ;  /* 0x000000ffff047224 */ /* 0x000fe200078e0010 */
[----:B------:R-:W1:Y:S01]  /*4d10*/  S2R R14, SR_CTAID.Y ;  /* 0x00000000000e7919 */ /* 0x000e620000002600 */
[----:B------:R-:W-:Y:S01]  /*4d20*/  ISETP.NE.AND.EX P1, PT, RZ, UR5, PT, P1 ;  /* 0x00000005ff007c0c */ /* 0x000fe2000bf25310 */
[----:B------:R-:W-:-:S12]  /*4d30*/  IMAD.MOV.U32 R5, RZ, RZ, R17 ;  /* 0x000000ffff057224 */ /* 0x000fd800078e0011 */
[----:B------:R-:W-:Y:S05]  /*4d40*/  @!P1 BRA `(.L_x_112) ;  /* 0x0000000000289947 */ /* 0x000fea0003800000 */
[----:B------:R-:W-:Y:S02]  /*4d50*/  ULDC UR6, c[0x0][0x634] ;  /* 0x00018d0000067ab9 */ /* 0x000fe40000000800 */
[----:B------:R-:W-:-:S05]  /*4d60*/  IADD3 R9, P1, R16, UR6, RZ ;  /* 0x0000000610097c10 */ /* 0x000fca000ff3e0ff */
[----:B------:R-:W-:-:S04]  /*4d70*/  IMAD.X R21, RZ, RZ, R17, P1 ;  /* 0x000000ffff157224 */ /* 0x000fc800008e0611 */
[----:B------:R-:W-:-:S04]  /*4d80*/  IMAD.WIDE.U32 R6, R21, UR4, RZ ;  /* 0x0000000415067c25 */ /* 0x000fc8000f8e00ff */
[----:B------:R-:W-:-:S04]  /*4d90*/  IMAD.WIDE.U32 R6, P1, R9, UR5, R6 ;  /* 0x0000000509067c25 */ /* 0x000fc8000f820006 */
[----:B------:R-:W-:-:S04]  /*4da0*/  IMAD.WIDE.U32 R8, R9, UR4, RZ ;  /* 0x0000000409087c25 */ /* 0x000fc8000f8e00ff */
[----:B------:R-:W-:Y:S01]  /*4db0*/  IMAD.X R5, RZ, RZ, RZ, P1 ;  /* 0x000000ffff057224 */ /* 0x000fe200008e06ff */
[----:B------:R-:W-:Y:S01]  /*4dc0*/  IADD3 RZ, P1, R9, R6, RZ ;  /* 0x0000000609ff7210 */ /* 0x000fe20007f3e0ff */
[----:B------:R-:W-:-:S04]  /*4dd0*/  IMAD.MOV.U32 R4, RZ, RZ, R7 ;  /* 0x000000ffff047224 */ /* 0x000fc800078e0007 */
[----:B------:R-:W-:-:S08]  /*4de0*/  IMAD.WIDE.U32.X R4, R21, UR5, R4, P1 ;  /* 0x0000000515047c25 */ /* 0x000fd000088e0404 */
.L_x_112:
[--C-:B------:R-:W-:Y:S01]  /*4df0*/  SHF.R.U64 R8, R4, UR7, R5.reuse ;  /* 0x0000000704087c19 */ /* 0x100fe20008001205 */
[----:B------:R-:W-:Y:S01]  /*4e00*/  ULDC.64 UR4, c[0x0][0x620] ;  /* 0x0001880000047ab9 */ /* 0x000fe20000000a00 */
[----:B------:R-:W-:Y:S01]  /*4e10*/  SHF.R.U32.HI R4, RZ, UR7, R5 ;  /* 0x00000007ff047c19 */ /* 0x000fe20008011605 */
[----:B------:R-:W2:Y:S01]  /*4e20*/  LDC R24, c[0x0][0x144] ;  /* 0x00005100ff187b82 */ /* 0x000ea20000000800 */
[----:B------:R-:W-:Y:S01]  /*4e30*/  IADD3 R7, P1, RZ, -R8, RZ ;  /* 0x80000008ff077210 */ /* 0x000fe20007f3e0ff */
[----:B------:R-:W-:Y:S01]  /*4e40*/  ULDC.64 UR8, c[0x0][0x640] ;  /* 0x0001900000087ab9 */ /* 0x000fe20000000a00 */
[----:B0-----:R-:W-:Y:S01]  /*4e50*/  I2FP.F32.U32 R9, R15 ;  /* 0x0000000f00097245 */ /* 0x001fe20000201000 */
[----:B------:R-:W-:Y:S02]  /*4e60*/  ULDC UR6, c[0x0][0x608] ;  /* 0x0001820000067ab9 */ /* 0x000fe40000000800 */
[----:B------:R-:W-:Y:S01]  /*4e70*/  IMAD.X R4, RZ, RZ, ~R4, P1 ;  /* 0x000000ffff047224 */ /* 0x000fe200008e0e04 */
[----:B------:R-:W-:Y:S01]  /*4e80*/  ISETP.NE.U32.AND P1, PT, RZ, UR8, PT ;  /* 0x00000008ff007c0c */ /* 0x000fe2000bf25070 */
[----:B------:R-:W0:Y:S02]  /*4e90*/  LDC R21, c[0x0][0x148] ;  /* 0x00005200ff157b82 */ /* 0x000e240000000800 */
[----:B------:R-:W-:Y:S01]  /*4ea0*/  IMAD R6, R4, UR4, RZ ;  /* 0x0000000404067c24 */ /* 0x000fe2000f8e02ff */
[----:B------:R-:W-:Y:S01]  /*4eb0*/  ISETP.NE.AND.EX P1, PT, RZ, UR9, PT, P1 ;  /* 0x00000009ff007c0c */ /* 0x000fe2000bf25310 */
[----:B------:R-:W-:Y:S01]  /*4ec0*/  IMAD.WIDE.U32 R4, R7, UR4, R16 ;  /* 0x0000000407047c25 */ /* 0x000fe2000f8e0010 */
[----:B------:R-:W-:-:S03]  /*4ed0*/  ULDC UR4, c[0x0][0x150] ;  /* 0x0000540000047ab9 */ /* 0x000fc60000000800 */
[----:B------:R-:W-:Y:S02]  /*4ee0*/  IMAD R7, R7, UR5, R6 ;  /* 0x0000000507077c24 */ /* 0x000fe4000f8e0206 */
[----:B------:R-:W-:Y:S01]  /*4ef0*/  FMUL R6, R9, UR4 ;  /* 0x0000000409067c20 */ /* 0x000fe20008400000 */
[----:B------:R-:W-:Y:S01]  /*4f00*/  ULDC UR4, c[0x0][0x618] ;  /* 0x0001860000047ab9 */ /* 0x000fe20000000800 */
[----:B------:R-:W-:Y:S01]  /*4f10*/  ULDC UR5, c[0x0][0x154] ;  /* 0x0000550000057ab9 */ /* 0x000fe20000000800 */
[----:B------:R-:W-:-:S03]  /*4f20*/  IMAD.IADD R5, R5, 0x1, R7 ;  /* 0x0000000105057824 */ /* 0x000fc600078e0207 */
[----:B------:R-:W3:Y:S02]  /*4f30*/  F2I.U32.TRUNC.NTZ R6, R6 ;  /* 0x0000000600067305 */ /* 0x000ee4000020f000 */
[----:B------:R-:W-:Y:S02]  /*4f40*/  SHF.R.U64 R9, R4, UR4, R5 ;  /* 0x0000000404097c19 */ /* 0x000fe40008001205 */
[----:B-1----:R-:W-:-:S05]  /*4f50*/  I2FP.F32.U32 R4, R14 ;  /* 0x0000000e00047245 */ /* 0x002fca0000201000 */
[----:B------:R-:W-:Y:S01]  /*4f60*/  FMUL R22, R4, UR5 ;  /* 0x0000000504167c20 */ /* 0x000fe20008400000 */
[----:B------:R-:W-:Y:S01]  /*4f70*/  SHF.R.U32.HI R4, RZ, UR4, R5 ;  /* 0x00000004ff047c19 */ /* 0x000fe20008011605 */
[----:B------:R-:W-:-:S03]  /*4f80*/  ULDC UR4, c[0x0][0x658] ;  /* 0x0001960000047ab9 */ /* 0x000fc60000000800 */
[--C-:B------:R-:W-:Y:S01]  /*4f90*/  SHF.R.U64 R20, R9, UR6, R4.reuse ;  /* 0x0000000609147c19 */ /* 0x100fe20008001204 */
[----:B------:R-:W1:Y:S01]  /*4fa0*/  F2I.U32.TRUNC.NTZ R22, R22 ;  /* 0x0000001600167305 */ /* 0x000e62000020f000 */
[----:B------:R-:W-:Y:S01]  /*4fb0*/  SHF.R.U32.HI R5, RZ, UR6, R4 ;  /* 0x00000006ff057c19 */ /* 0x000fe20008011604 */
[----:B---3--:R-:W-:-:S03]  /*4fc0*/  IMAD.MOV R6, RZ, RZ, -R6 ;  /* 0x000000ffff067224 */ /* 0x008fc600078e0a06 */
[----:B------:R-:W-:Y:S01]  /*4fd0*/  SHF.R.U64 R18, R20, UR4, R5 ;  /* 0x0000000414127c19 */ /* 0x000fe20008001205 */
[----:B--2---:R-:W-:Y:S01]  /*4fe0*/  IMAD R15, R24, R6, R15 ;  /* 0x00000006180f7224 */ /* 0x004fe200078e020f */
[----:B------:R-:W-:-:S03]  /*4ff0*/  SHF.R.U32.HI R23, RZ, UR4, R5 ;  /* 0x00000004ff177c19 */ /* 0x000fc60008011605 */
[----:B------:R-:W-:Y:S02]  /*5000*/  IMAD.MOV.U32 R4, RZ, RZ, R18 ;  /* 0x000000ffff047224 */ /* 0x000fe400078e0012 */
[----:B------:R-:W-:Y:S01]  /*5010*/  IMAD.MOV.U32 R5, RZ, RZ, R23 ;  /* 0x000000ffff057224 */ /* 0x000fe200078e0017 */
[----:B-1----:R-:W-:Y:S06]  /*5020*/  @!P1 BRA `(.L_x_113) ;  /* 0x0000000000289947 */ /* 0x002fec0003800000 */
[----:B------:R-:W-:Y:S02]  /*5030*/  ULDC UR4, c[0x0][0x64c] ;  /* 0x0001930000047ab9 */ /* 0x000fe40000000800 */
[----:B------:R-:W-:-:S05]  /*5040*/  IADD3 R5, P1, R18, UR4, RZ ;  /* 0x0000000412057c10 */ /* 0x000fca000ff3e0ff */
[----:B------:R-:W-:-:S04]  /*5050*/  IMAD.X R23, RZ, RZ, R23, P1 ;  /* 0x000000ffff177224 */ /* 0x000fc800008e0617 */
[----:B------:R-:W-:-:S04]  /*5060*/  IMAD.WIDE.U32 R6, R23, UR8, RZ ;  /* 0x0000000817067c25 */ /* 0x000fc8000f8e00ff */
[----:B------:R-:W-:-:S04]  /*5070*/  IMAD.WIDE.U32 R6, P1, R5, UR9, R6 ;  /* 0x0000000905067c25 */ /* 0x000fc8000f820006 */
[----:B------:R-:W-:-:S04]  /*5080*/  IMAD.WIDE.U32 R4, R5, UR8, RZ ;  /* 0x0000000805047c25 */ /* 0x000fc8000f8e00ff */
[----:B------:R-:W-:Y:S01]  /*5090*/  IMAD.MOV.U32 R4, RZ, RZ, R7 ;  /* 0x000000ffff047224 */ /* 0x000fe200078e0007 */
[----:B------:R-:W-:Y:S01]  /*50a0*/  IADD3 RZ, P3, R5, R6, RZ ;  /* 0x0000000605ff7210 */ /* 0x000fe20007f7e0ff */
[----:B------:R-:W-:-:S04]  /*50b0*/  IMAD.X R5, RZ, RZ, RZ, P1 ;  /* 0x000000ffff057224 */ /* 0x000fc800008e06ff */
[----:B------:R-:W-:-:S08]  /*50c0*/  IMAD.WIDE.U32.X R4, R23, UR9, R4, P3 ;  /* 0x0000000917047c25 */ /* 0x000fd000098e0404 */
.L_x_113:
[----:B------:R-:W-:Y:S01]  /*50d0*/  ISETP.NE.AND P1, PT, R2, 0x1, PT ;  /* 0x000000010200780c */ /* 0x000fe20003f25270 */
[----:B------:R-:W-:Y:S01]  /*50e0*/  ULDC UR4, c[0x0][0x648] ;  /* 0x0001920000047ab9 */ /* 0x000fe20000000800 */
[----:B------:R-:W-:Y:S01]  /*50f0*/  LOP3.LUT R20, R20, UR17, RZ, 0xc0, !PT ;  /* 0x0000001114147c12 */ /* 0x000fe2000f8ec0ff */
[----:B------:R-:W-:Y:S01]  /*5100*/  IMAD.MOV R22, RZ, RZ, -R22 ;  /* 0x000000ffff167224 */ /* 0x000fe200078e0a16 */
[----:B------:R-:W-:Y:S01]  /*5110*/  SHF.R.U64 R5, R4, UR4, R5 ;  /* 0x0000000404057c19 */ /* 0x000fe20008001205 */
[----:B------:R-:W-:Y:S01]  /*5120*/  ULDC UR4, c[0x0][0x638] ;  /* 0x00018e0000047ab9 */ /* 0x000fe20000000800 */
[----:B------:R-:W-:Y:S01]  /*5130*/  LOP3.LUT R9, R9, UR16, RZ, 0xc0, !PT ;  /* 0x0000001009097c12 */ /* 0x000fe2000f8ec0ff */
[----:B------:R-:W-:Y:S01]  /*5140*/  ULDC UR5, c[0x0][0x610] ;  /* 0x0001840000057ab9 */ /* 0x000fe20000000800 */
[----:B------:R-:W-:Y:S02]  /*5150*/  IMAD.MOV.U32 R4, RZ, RZ, 0x1 ;  /* 0x00000001ff047424 */ /* 0x000fe400078e00ff */
[----:B------:R-:W-:-:S02]  /*5160*/  IMAD.MOV R7, RZ, RZ, -R5 ;  /* 0x000000ffff077224 */ /* 0x000fc400078e0a05 */
[----:B------:R-:W-:Y:S02]  /*5170*/  IMAD R20, R5, UR18, R20 ;  /* 0x0000001205147c24 */ /* 0x000fe4000f8e0214 */
[----:B0-----:R-:W-:Y:S02]  /*5180*/  @P1 IMAD R15, R21, R22, R14 ;  /* 0x00000016150f1224 */ /* 0x001fe400078e020e */
[----:B------:R-:W-:Y:S01]  /*5190*/  IMAD R18, R7, UR4, R18 ;  /* 0x0000000407127c24 */ /* 0x000fe2000f8e0212 */
[----:B------:R-:W-:Y:S01]  /*51a0*/  ULDC UR4, c[0x0][0x600] ;  /* 0x0001800000047ab9 */ /* 0x000fe20000000800 */
[----:B------:R-:W-:Y:S02]  /*51b0*/  IMAD R15, R20, UR5, R15 ;  /* 0x00000005140f7c24 */ /* 0x000fe4000f8e020f */
[----:B------:R-:W-:-:S05]  /*51c0*/  IMAD R18, R18, UR4, R9 ;  /* 0x0000000412127c24 */ /* 0x000fca000f8e0209 */
[----:B------:R-:W-:Y:S02]  /*51d0*/  SEL R9, R18, R15, !P1 ;  /* 0x0000000f12097207 */ /* 0x000fe40004800000 */
[----:B------:R-:W-:-:S07]  /*51e0*/  SEL R7, R15, R18, !P1 ;  /* 0x000000120f077207 */ /* 0x000fce0004800000 */
.L_x_111:
[----:B------:R-:W-:Y:S05]  /*51f0*/  BSYNC B1 ;  /* 0x0000000000017941 */ /* 0x000fea0003800000 */
.L_x_110:
[----:B------:R-:W-:-:S13]  /*5200*/  LOP3.LUT P1, RZ, R4, 0xff, RZ, 0xc0, !PT ;  /* 0x000000ff04ff7812 */ /* 0x000fda000782c0ff */
[----:B------:R-:W-:Y:S05]  /*5210*/  @P1 BRA `(.L_x_114) ;  /* 0xfffffff400441947 */ /* 0x000fea000383ffff */
[----:B------:R-:W-:Y:S05]  /*5220*/  BSYNC B0 ;  /* 0x0000000000007941 */ /* 0x000fea0003800000 */
.L_x_102:
[----:B------:R-:W-:-:S03]  /*5230*/  UMOV UR4, 0xffffffff ;  /* 0xffffffff00047882 */ /* 0x000fc60000000000 */
[----:B------:R-:W-:Y:S05]  /*5240*/  BRA.DIV UR4, `(.L_x_115) ;  /* 0x0000000604807947 */ /* 0x000fea000b800000 */
[----:B------:R-:W-:-:S13]  /*5250*/  ELECT P6, URZ, PT ;  /* 0x00000000003f782f */ /* 0x000fda00038c0000 */
.L_x_132:
[----:B------:R-:W-:Y:S04]  /*5260*/  BSSY B0, `(.L_x_116) ;  /* 0x0000046000007945 */ /* 0x000fe80003800000 */
[----:B------:R-:W-:Y:S05]  /*5270*/  @!P6 BRA `(.L_x_117) ;  /* 0x000000040010e947 */ /* 0x000fea0003800000 */
[----:B------:R-:W-:-:S04]  /*5280*/  LOP3.LUT R19, R19, 0x2, RZ, 0xfc, !PT ;  /* 0x0000000213137812 */ /* 0x000fc800078efcff */
[----:B------:R-:W-:-:S13]  /*5290*/  ISETP.NE.AND P0, PT, R19, 0x3, PT ;  /* 0x000000031300780c */ /* 0x000fda0003f05270 */
[----:B------:R-:W-:Y:S05]  /*52a0*/  @!P0 BRA `(.L_x_118) ;  /* 0x0000000000048947 */ /* 0x000fea0003800000 */
[----:B------:R-:W-:Y:S01]  /*52b0*/  BPT.TRAP 0x1 ;  /* 0x000000040000795c */ /* 0x000fe20000300000 */
.L_x_118:
[----:B------:R-:W0:Y:S01]  /*52c0*/  S2R R3, SR_CgaCtaId ;  /* 0x0000000000037919 */ /* 0x000e220000008800 */
[----:B------:R-:W-:-:S04]  /*52d0*/  MOV R2, 0x400 ;  /* 0x0000040000027802 */ /* 0x000fc80000000f00 */
[----:B0-----:R-:W-:Y:S02]  /*52e0*/  LEA R3, R3, R2, 0x18 ;  /* 0x0000000203037211 */ /* 0x001fe400078ec0ff */
[----:B------:R-:W-:-:S03]  /*52f0*/  SHF.L.U32 R2, R0, 0x1f, RZ ;  /* 0x0000001f00027819 */ /* 0x000fc600000006ff */
[----:B------:R-:W-:-:S04]  /*5300*/  VIADD R3, R3, 0x38 ;  /* 0x0000003803037836 */ /* 0x000fc80000000000 */
[C---:B------:R-:W-:Y:S02]  /*5310*/  IMAD R7, R12.reuse, 0x8, R3 ;  /* 0x000000080c077824 */ /* 0x040fe400078e0203 */
[----:B------:R-:W-:Y:S02]  /*5320*/  VIADD R12, R12, 0x1 ;  /* 0x000000010c0c7836 */ /* 0x000fe40000000000 */
[----:B------:R-:W0:Y:S03]  /*5330*/  SYNCS.PHASECHK.TRANS64.TRYWAIT P0, [R7+URZ], R2 ;  /* 0x00000002070075a7 */ /* 0x000e26000800017f */
[----:B------:R-:W-:-:S04]  /*5340*/  ISETP.NE.AND P1, PT, R12, 0x7, PT ;  /* 0x000000070c00780c */ /* 0x000fc80003f25270 */
[----:B------:R-:W-:Y:S02]  /*5350*/  SEL R5, RZ, 0x1, P1 ;  /* 0x00000001ff057807 */ /* 0x000fe40000800000 */
[----:B------:R-:W-:Y:S02]  /*5360*/  SEL R12, R12, RZ, P1 ;  /* 0x000000ff0c0c7207 */ /* 0x000fe40000800000 */
[----:B------:R-:W-:-:S03]  /*5370*/  LOP3.LUT R5, R0, R5, RZ, 0x3c, !PT ;  /* 0x0000000500057212 */ /* 0x000fc600078e3cff */
[----:B------:R-:W-:Y:S01]  /*5380*/  IMAD R9, R12, 0x8, R3 ;  /* 0x000000080c097824 */ /* 0x000fe200078e0203 */
[----:B------:R-:W-:Y:S01]  /*5390*/  SHF.L.U32 R4, R5, 0x1f, RZ ;  /* 0x0000001f05047819 */ /* 0x000fe200000006ff */
[----:B0-----:R-:W-:Y:S06]  /*53a0*/  @!P0 BRA `(.L_x_119) ;  /* 0x0000000400488947 */ /* 0x001fec0003800000 */
.L_x_133:
[----:B------:R-:W1:Y:S01]  /*53b0*/  SYNCS.PHASECHK.TRANS64.TRYWAIT P0, [R9+URZ], R4 ;  /* 0x00000004090075a7 */ /* 0x000e62000800017f */
[----:B------:R-:W-:-:S05]  /*53c0*/  VIADD R0, R12, 0x1 ;  /* 0x000000010c007836 */ /* 0x000fca0000000000 */
[----:B------:R-:W-:-:S04]  /*53d0*/  ISETP.NE.AND P1, PT, R0, 0x7, PT ;  /* 0x000000070000780c */ /* 0x000fc80003f25270 */
[----:B0-----:R-:W-:Y:S02]  /*53e0*/  SEL R2, RZ, 0x1, P1 ;  /* 0x00000001ff027807 */ /* 0x001fe40000800000 */
[----:B------:R-:W-:Y:S02]  /*53f0*/  SEL R0, R0, RZ, P1 ;  /* 0x000000ff00007207 */ /* 0x000fe40000800000 */
[----:B------:R-:W-:-:S03]  /*5400*/  LOP3.LUT R7, R5, R2, RZ, 0x3c, !PT ;  /* 0x0000000205077212 */ /* 0x000fc600078e3cff */
[----:B------:R-:W-:Y:S01]  /*5410*/  IMAD R6, R0, 0x8, R3 ;  /* 0x0000000800067824 */ /* 0x000fe200078e0203 */
[----:B------:R-:W-:Y:S01]  /*5420*/  SHF.L.U32 R5, R7, 0x1f, RZ ;  /* 0x0000001f07057819 */ /* 0x000fe200000006ff */
[----:B-1----:R-:W-:Y:S06]  /*5430*/  @!P0 BRA `(.L_x_120) ;  /* 0x0000000400388947 */ /* 0x002fec0003800000 */
.L_x_134:
[----:B------:R-:W1:Y:S01]  /*5440*/  SYNCS.PHASECHK.TRANS64.TRYWAIT P0, [R6+URZ], R5 ;  /* 0x00000005060075a7 */ /* 0x000e62000800017f */
[----:B------:R-:W-:-:S05]  /*5450*/  VIADD R0, R0, 0x1 ;  /* 0x0000000100007836 */ /* 0x000fca0000000000 */
[----:B------:R-:W-:-:S04]  /*5460*/  ISETP.NE.AND P1, PT, R0, 0x7, PT ;  /* 0x000000070000780c */ /* 0x000fc80003f25270 */
[----:B------:R-:W-:Y:S02]  /*5470*/  SEL R2, RZ, 0x1, P1 ;  /* 0x00000001ff027807 */ /* 0x000fe40000800000 */
[----:B------:R-:W-:Y:S02]  /*5480*/  SEL R0, R0, RZ, P1 ;  /* 0x000000ff00007207 */ /* 0x000fe40000800000 */
[----:B------:R-:W-:-:S03]  /*5490*/  LOP3.LUT R7, R7, R2, RZ, 0x3c, !PT ;  /* 0x0000000207077212 */ /* 0x000fc600078e3cff */
[----:B0-----:R-:W-:Y:S01]  /*54a0*/  IMAD R9, R0, 0x8, R3 ;  /* 0x0000000800097824 */ /* 0x001fe200078e0203 */
[----:B------:R-:W-:Y:S01]  /*54b0*/  SHF.L.U32 R4, R7, 0x1f, RZ ;  /* 0x0000001f07047819 */ /* 0x000fe200000006ff */
[----:B-1----:R-:W-:Y:S06]  /*54c0*/  @!P0 BRA `(.L_x_121) ;  /* 0x0000000400288947 */ /* 0x002fec0003800000 */
.L_x_135:
        /* <DEDUP_REMOVED lines=9> */
.L_x_136:
        /* <DEDUP_REMOVED lines=9> */
.L_x_137:
[----:B------:R-:W1:Y:S01]  /*55f0*/  SYNCS.PHASECHK.TRANS64.TRYWAIT P0, [R9+URZ], R4 ;  /* 0x00000004090075a7 */ /* 0x000e62000800017f */
[----:B------:R-:W-:-:S05]  /*5600*/  VIADD R0, R0, 0x1 ;  /* 0x0000000100007836 */ /* 0x000fca0000000000 */
[----:B------:R-:W-:-:S04]  /*5610*/  ISETP.NE.AND P1, PT, R0, 0x7, PT ;  /* 0x000000070000780c */ /* 0x000fc80003f25270 */
[----:B------:R-:W-:Y:S02]  /*5620*/  SEL R2, RZ, 0x1, P1 ;  /* 0x00000001ff027807 */ /* 0x000fe40000800000 */
[----:B------:R-:W-:Y:S02]  /*5630*/  SEL R0, R0, RZ, P1 ;  /* 0x000000ff00007207 */ /* 0x000fe40000800000 */
[----:B------:R-:W-:Y:S01]  /*5640*/  LOP3.LUT R2, R7, R2, RZ, 0x3c, !PT ;  /* 0x0000000207027212 */ /* 0x000fe200078e3cff */
[----:B-1----:R-:W-:Y:S06]  /*5650*/  @!P0 BRA `(.L_x_124) ;  /* 0x0000000400008947 */ /* 0x002fec0003800000 */
.L_x_138:
[----:B------:R-:W-:Y:S01]  /*5660*/  IMAD R3, R0, 0x8, R3 ;  /* 0x0000000800037824 */ /* 0x000fe200078e0203 */
[----:B------:R-:W-:-:S07]  /*5670*/  SHF.L.U32 R0, R2, 0x1f, RZ ;  /* 0x0000001f02007819 */ /* 0x000fce00000006ff */
.L_x_125:
[----:B--2---:R2:W3:Y:S02]  /*5680*/  SYNCS.PHASECHK.TRANS64.TRYWAIT P0, [R3+URZ], R0 ;  /* 0x00000000030075a7 */ /* 0x0044e4000800017f */
[----:B---3--:R-:W-:Y:S05]  /*5690*/  @!P0 NANOSLEEP.SYNCS 0x989680 ;  /* 0x009896800000895d */ /* 0x008fea0003900000 */
[----:B------:R-:W3:Y:S02]  /*56a0*/  @!P0 SYNCS.PHASECHK.TRANS64 P0, [R3+URZ], R0 ;  /* 0x00000000030085a7 */ /* 0x000ee4000800007f */
[----:B---3--:R-:W-:Y:S05]  /*56b0*/  @!P0 BRA `(.L_x_125) ;  /* 0xfffffffc00f08947 */ /* 0x008fea000383ffff */
.L_x_117:
[----:B------:R-:W-:Y:S05]  /*56c0*/  BSYNC B0 ;  /* 0x0000000000007941 */ /* 0x000fea0003800000 */
.L_x_116:
[----:B------:R-:W-:Y:S05]  /*56d0*/  EXIT ;  /* 0x000000000000794d */ /* 0x000fea0003800000 */
.L_x_17:
[----:B---3--:R3:W4:Y:S02]  /*56e0*/  SYNCS.PHASECHK.TRANS64.TRYWAIT P1, [R3+URZ], R0 ;  /* 0x00000000030075a7 */ /* 0x008724000802017f */
[----:B----4-:R-:W-:Y:S05]  /*56f0*/  @!P1 NANOSLEEP.SYNCS 0x989680 ;  /* 0x009896800000995d */ /* 0x010fea0003900000 */
[----:B------:R-:W4:Y:S02]  /*5700*/  @!P1 SYNCS.PHASECHK.TRANS64 P1, [R3+URZ], R0 ;  /* 0x00000000030095a7 */ /* 0x000f24000802007f */
[----:B----4-:R-:W-:Y:S05]  /*5710*/  @!P1 BRA `(.L_x_17) ;  /* 0xfffffffc00f09947 */ /* 0x010fea000383ffff */
[----:B------:R-:W-:Y:S05]  /*5720*/  BRA `(.L_x_16) ;  /* 0xffffffb800e07947 */ /* 0x000fea000383ffff */
.L_x_22:
[----:B-1----:R1:W2:Y:S02]  /*5730*/  SYNCS.PHASECHK.TRANS64.TRYWAIT P1, [R5+URZ], R4 ;  /* 0x00000004050075a7 */ /* 0x0022a4000802017f */
[----:B--2---:R-:W-:Y:S05]  /*5740*/  @!P1 NANOSLEEP.SYNCS 0x989680 ;  /* 0x009896800000995d */ /* 0x004fea0003900000 */
[----:B------:R-:W2:Y:S02]  /*5750*/  @!P1 SYNCS.PHASECHK.TRANS64 P1, [R5+URZ], R4 ;  /* 0x00000004050095a7 */ /* 0x000ea4000802007f */
[----:B--2---:R-:W-:Y:S05]  /*5760*/  @!P1 BRA `(.L_x_22) ;  /* 0xfffffffc00f09947 */ /* 0x004fea000383ffff */
[----:B------:R-:W-:Y:S05]  /*5770*/  BRA `(.L_x_21) ;  /* 0xffffffbc00907947 */ /* 0x000fea000383ffff */
.L_x_103:
[----:B------:R-:W-:Y:S01]  /*5780*/  BSSY B1, `(.L_x_126) ;  /* 0x0000006000017945 */ /* 0x000fe20003800000 */
[----:B------:R-:W-:-:S07]  /*5790*/  IMAD.MOV.U32 R15, RZ, RZ, -0x1 ;  /* 0xffffffffff0f7424 */ /* 0x000fce00078e00ff */
[----:B------:R-:W-:Y:S05]  /*57a0*/  WARPSYNC.COLLECTIVE R15, `(.L_x_127) ;  /* 0x000000000f0c7348 */ /* 0x000fea0003c00000 */
[----:B------:R-:W-:Y:S02]  /*57b0*/  ELECT P6, UR62, PT ;  /* 0x00000000003e782f */ /* 0x000fe400038c0000 */
[----:B------:R-:W-:Y:S01]  /*57c0*/  MOV R14, UR62 ;  /* 0x0000003e000e7c02 */ /* 0x000fe20008000f00 */
[----:B------:R-:W-:Y:S10]  /*57d0*/  ENDCOLLECTIVE ;  /* 0x000000000000791b */ /* 0x000ff40003800000 */
.L_x_127:
[----:B------:R-:W-:Y:S05]  /*57e0*/  BSYNC B1 ;  /* 0x0000000000017941 */ /* 0x000fea0003800000 */
.L_x_126:
[----:B------:R-:W-:Y:S05]  /*57f0*/  BRA `(.L_x_128) ;  /* 0xffffffec00d87947 */ /* 0x000fea000383ffff */
.L_x_106:
[----:B0-----:R0:W1:Y:S02]  /*5800*/  SYNCS.PHASECHK.TRANS64.TRYWAIT P1, [R14+URZ+0x38], R7 ;  /* 0x000038070e0075a7 */ /* 0x001064000802017f */
[----:B-1----:R-:W-:Y:S05]  /*5810*/  @!P1 NANOSLEEP.SYNCS 0x989680 ;  /* 0x009896800000995d */ /* 0x002fea0003900000 */
[----:B------:R-:W1:Y:S02]  /*5820*/  @!P1 SYNCS.PHASECHK.TRANS64 P1, [R14+URZ+0x38], R7 ;  /* 0x000038070e0095a7 */ /* 0x000e64000802007f */
[----:B-1----:R-:W-:Y:S05]  /*5830*/  @!P1 BRA `(.L_x_106) ;  /* 0xfffffffc00f09947 */ /* 0x002fea000383ffff */
[----:B------:R-:W-:Y:S05]  /*5840*/  BRA `(.L_x_129) ;  /* 0xfffffff0000c7947 */ /* 0x000fea000383ffff */
.L_x_115:
[----:B------:R-:W-:Y:S01]  /*5850*/  BSSY B0, `(.L_x_130) ;  /* 0x0000006000007945 */ /* 0x000fe20003800000 */
[----:B------:R-:W-:-:S07]  /*5860*/  IMAD.MOV.U32 R15, RZ, RZ, -0x1 ;  /* 0xffffffffff0f7424 */ /* 0x000fce00078e00ff */
[----:B------:R-:W-:Y:S05]  /*5870*/  WARPSYNC.COLLECTIVE R15, `(.L_x_131) ;  /* 0x000000000f0c7348 */ /* 0x000fea0003c00000 */
[----:B------:R-:W-:Y:S02]  /*5880*/  ELECT P6, UR62, PT ;  /* 0x00000000003e782f */ /* 0x000fe400038c0000 */
[----:B------:R-:W-:Y:S01]  /*5890*/  MOV R14, UR62 ;  /* 0x0000003e000e7c02 */ /* 0x000fe20008000f00 */
[----:B------:R-:W-:Y:S10]  /*58a0*/  ENDCOLLECTIVE ;  /* 0x000000000000791b */ /* 0x000ff40003800000 */
.L_x_131:
[----:B------:R-:W-:Y:S05]  /*58b0*/  BSYNC B0 ;  /* 0x0000000000007941 */ /* 0x000fea0003800000 */
.L_x_130:
[----:B------:R-:W-:Y:S05]  /*58c0*/  BRA `(.L_x_132) ;  /* 0xfffffff800647947 */ /* 0x000fea000383ffff */
.L_x_119:
[----:B0-----:R0:W1:Y:S02]  /*58d0*/  SYNCS.PHASECHK.TRANS64.TRYWAIT P0, [R7+URZ], R2 ;  /* 0x00000002070075a7 */ /* 0x001064000800017f */
[----:B-1----:R-:W-:Y:S05]  /*58e0*/  @!P0 NANOSLEEP.SYNCS 0x989680 ;  /* 0x009896800000895d */ /* 0x002fea0003900000 */
[----:B------:R-:W1:Y:S02]  /*58f0*/  @!P0 SYNCS.PHASECHK.TRANS64 P0, [R7+URZ], R2 ;  /* 0x00000002070085a7 */ /* 0x000e64000800007f */
[----:B-1----:R-:W-:Y:S05]  /*5900*/  @!P0 BRA `(.L_x_119) ;  /* 0xfffffffc00f08947 */ /* 0x002fea000383ffff */
[----:B------:R-:W-:Y:S05]  /*5910*/  BRA `(.L_x_133) ;  /* 0xfffffff800a47947 */ /* 0x000fea000383ffff */
.L_x_120:
[----:B0-----:R0:W1:Y:S02]  /*5920*/  SYNCS.PHASECHK.TRANS64.TRYWAIT P0, [R9+URZ], R4 ;  /* 0x00000004090075a7 */ /* 0x001064000800017f */
[----:B-1----:R-:W-:Y:S05]  /*5930*/  @!P0 NANOSLEEP.SYNCS 0x989680 ;  /* 0x009896800000895d */ /* 0x002fea0003900000 */
[----:B------:R-:W1:Y:S02]  /*5940*/  @!P0 SYNCS.PHASECHK.TRANS64 P0, [R9+URZ], R4 ;  /* 0x00000004090085a7 */ /* 0x000e64000800007f */
[----:B-1----:R-:W-:Y:S05]  /*5950*/  @!P0 BRA `(.L_x_120) ;  /* 0xfffffffc00f08947 */ /* 0x002fea000383ffff */
[----:B------:R-:W-:Y:S05]  /*5960*/  BRA `(.L_x_134) ;  /* 0xfffffff800b47947 */ /* 0x000fea000383ffff */
.L_x_121:
[----:B0-----:R0:W1:Y:S02]  /*5970*/  SYNCS.PHASECHK.TRANS64.TRYWAIT P0, [R6+URZ], R5 ;  /* 0x00000005060075a7 */ /* 0x001064000800017f */
[----:B-1----:R-:W-:Y:S05]  /*5980*/  @!P0 NANOSLEEP.SYNCS 0x989680 ;  /* 0x009896800000895d */ /* 0x002fea0003900000 */
[----:B------:R-:W1:Y:S02]  /*5990*/  @!P0 SYNCS.PHASECHK.TRANS64 P0, [R6+URZ], R5 ;  /* 0x00000005060085a7 */ /* 0x000e64000800007f */
[----:B-1----:R-:W-:Y:S05]  /*59a0*/  @!P0 BRA `(.L_x_121) ;  /* 0xfffffffc00f08947 */ /* 0x002fea000383ffff */
[----:B------:R-:W-:Y:S05]  /*59b0*/  BRA `(.L_x_135) ;  /* 0xfffffff800c47947 */ /* 0x000fea000383ffff */
.L_x_122:
[----:B0-----:R0:W1:Y:S02]  /*59c0*/  SYNCS.PHASECHK.TRANS64.TRYWAIT P0, [R9+URZ], R4 ;  /* 0x00000004090075a7 */ /* 0x001064000800017f */
[----:B-1----:R-:W-:Y:S05]  /*59d0*/  @!P0 NANOSLEEP.SYNCS 0x989680 ;  /* 0x009896800000895d */ /* 0x002fea0003900000 */
[----:B------:R-:W1:Y:S02]  /*59e0*/  @!P0 SYNCS.PHASECHK.TRANS64 P0, [R9+URZ], R4 ;  /* 0x00000004090085a7 */ /* 0x000e64000800007f */
[----:B-1----:R-:W-:Y:S05]  /*59f0*/  @!P0 BRA `(.L_x_122) ;  /* 0xfffffffc00f08947 */ /* 0x002fea000383ffff */
[----:B------:R-:W-:Y:S05]  /*5a00*/  BRA `(.L_x_136) ;  /* 0xfffffff800d47947 */ /* 0x000fea000383ffff */
.L_x_123:
[----:B0-----:R0:W1:Y:S02]  /*5a10*/  SYNCS.PHASECHK.TRANS64.TRYWAIT P0, [R6+URZ], R5 ;  /* 0x00000005060075a7 */ /* 0x001064000800017f */
[----:B-1----:R-:W-:Y:S05]  /*5a20*/  @!P0 NANOSLEEP.SYNCS 0x989680 ;  /* 0x009896800000895d */ /* 0x002fea0003900000 */
[----:B------:R-:W1:Y:S02]  /*5a30*/  @!P0 SYNCS.PHASECHK.TRANS64 P0, [R6+URZ], R5 ;  /* 0x00000005060085a7 */ /* 0x000e64000800007f */
[----:B-1----:R-:W-:Y:S05]  /*5a40*/  @!P0 BRA `(.L_x_123) ;  /* 0xfffffffc00f08947 */ /* 0x002fea000383ffff */
[----:B------:R-:W-:Y:S05]  /*5a50*/  BRA `(.L_x_137) ;  /* 0xfffffff800e47947 */ /* 0x000fea000383ffff */
.L_x_124:
[----:B-1----:R1:W2:Y:S02]  /*5a60*/  SYNCS.PHASECHK.TRANS64.TRYWAIT P0, [R9+URZ], R4 ;  /* 0x00000004090075a7 */ /* 0x0022a4000800017f */
[----:B--2---:R-:W-:Y:S05]  /*5a70*/  @!P0 NANOSLEEP.SYNCS 0x989680 ;  /* 0x009896800000895d */ /* 0x004fea0003900000 */
[----:B------:R-:W2:Y:S02]  /*5a80*/  @!P0 SYNCS.PHASECHK.TRANS64 P0, [R9+URZ], R4 ;  /* 0x00000004090085a7 */ /* 0x000ea4000800007f */
[----:B--2---:R-:W-:Y:S05]  /*5a90*/  @!P0 BRA `(.L_x_124) ;  /* 0xfffffffc00f08947 */ /* 0x004fea000383ffff */
[----:B------:R-:W-:Y:S05]  /*5aa0*/  BRA `(.L_x_138) ;  /* 0xfffffff800ec7947 */ /* 0x000fea000383ffff */
.L_x_139:
[----:B------:R-:W-:-:S00]  /*5ab0*/  BRA `(.L_x_139) ;  /* 0xfffffffc00fc7947 */ /* 0x000fc0000383ffff */
[----:B------:R-:W-:-:S00]  /*5ac0*/  NOP ;  /* 0x0000000000007918 */ /* 0x000fc00000000000 */
        /* <DEDUP_REMOVED lines=11> */
.L_x_140:


//--------------------- .nv.global.init           --------------------------
	.section	.nv.global.init,"aw",@progbits
.nv.global.init:
	.type		$str$22,@object
	.size		$str$22,($str$23 - $str$22)
$str$22:
        /*0000*/ 	.byte	0x6b, 0x5f, 0x74, 0x69, 0x6c, 0x65, 0x5f, 0x63, 0x6f, 0x75, 0x6e, 0x74, 0x20, 0x3e, 0x3d, 0x20
        /*0010*/ 	.byte	0x31, 0x00
	.type		$str$23,@object
	.size		$str$23,(__unnamed_1 - $str$23)
$str$23:
        /*0012*/ 	.byte	0x2f, 0x74, 0x6d, 0x70, 0x2f, 0x63, 0x75, 0x74, 0x6c, 0x61, 0x73, 0x73, 0x5f, 0x73, 0x77, 0x65
        /*0022*/ 	.byte	0x65, 0x70, 0x5f, 0x73, 0x72, 0x63, 0x2f, 0x69, 0x6e, 0x63, 0x6c, 0x75, 0x64, 0x65, 0x2f, 0x63
        /*0032*/ 	.byte	0x75, 0x74, 0x6c, 0x61, 0x73, 0x73, 0x2f, 0x67, 0x65, 0x6d, 0x6d, 0x2f, 0x63, 0x6f, 0x6c, 0x6c
        /*0042*/ 	.byte	0x65, 0x63, 0x74, 0x69, 0x76, 0x65, 0x2f, 0x73, 0x6d, 0x39, 0x30, 0x5f, 0x6d, 0x6d, 0x61, 0x5f
        /*0052*/ 	.byte	0x74, 0x6d, 0x61, 0x5f, 0x67, 0x6d, 0x6d, 0x61, 0x5f, 0x73, 0x73, 0x5f, 0x77, 0x61, 0x72, 0x70
        /*0062*/ 	.byte	0x73, 0x70, 0x65, 0x63, 0x69, 0x61, 0x6c, 0x69, 0x7a, 0x65, 0x64, 0x2e, 0x68, 0x70, 0x70, 0x00
	.type		__unnamed_1,@object
	.size		__unnamed_1,(.L_0 - __unnamed_1)
__unnamed_1:
        /*0072*/ 	.byte	0x76, 0x6f, 0x69, 0x64, 0x20, 0x63, 0x75, 0x74, 0x6c, 0x61, 0x73, 0x73, 0x3a, 0x3a, 0x67, 0x65
        /* <DEDUP_REMOVED lines=171> */
        /*0b32*/ 	.byte	0x3a, 0x3a, 0x69, 0x64, 0x65, 0x6e, 0x74, 0x69, 0x74, 0x79, 0x5d, 0x00
.L_0:


//--------------------- .nv.shared._ZN7cutlass13device_kernelINS_4gemm6kernel13GemmUniversalIN4cute5tupleIJiiiiEEENS1_10collective13CollectiveMmaINS1_34MainloopSm90TmaGmmaWarpSpecializedILi7ENS5_IJNS4_1CILi1EEESB_SB_EEENS1_35KernelTmaWarpSpecializedCooperativeEEENS5_IJNSA_ILi128EEENSA_ILi64EEESG_EEEaNS5_IJlSB_lEEEaSI_NS4_8TiledMMAINS4_8MMA_AtomIJNS4_4SM904GMMA26MMA_64x64x32_S32S8S8_SS_TNEEEENS4_6LayoutINS5_IJNSA_ILi2EEESB_SB_EEENS5_IJSB_NSA_ILi0EEESS_EEEEENS5_IJNS4_10UnderscoreESV_SV_EEEEENS4_13SM90_TMA_LOADENS4_14ComposedLayoutINS4_7SwizzleILi2ELi4ELi3EEENS4_18smem_ptr_flag_bitsILi8EEENSP_INS5_IJNSA_ILi8EEESG_EEENS5_IJSG_SB_EEEEEEEvNS4_8identityESY_S18_vS19_EENS_8epilogue10collective6detail29Sm90TmaWarpSpecializedAdapterINS1C_15DefaultEpilogueIaSI_SI_NS1B_6thread17LinearCombinationIaLi1EiiLNS1G_9ScaleType4KindE0ELNS_15FloatRoundStyleE2EaEENS1_15EpilogueDefaultEEEEEvvEEEEvNT_6ParamsE --------------------------
	.section	.nv.shared._ZN7cutlass13device_kernelINS_4gemm6kernel13GemmUniversalIN4cute5tupleIJiiiiEEENS1_10collective13CollectiveMmaINS1_34MainloopSm90TmaGmmaWarpSpecializedILi7ENS5_IJNS4_1CILi1EEESB_SB_EEENS1_35KernelTmaWarpSpecializedCooperativeEEENS5_IJNSA_ILi128EEENSA_ILi64EEESG_EEEaNS5_IJlSB_lEEEaSI_NS4_8TiledMMAINS4_8MMA_AtomIJNS4_4SM904GMMA26MMA_64x64x32_S32S8S8_SS_TNEEEENS4_6LayoutINS5_IJNSA_ILi2EEESB_SB_EEENS5_IJSB_NSA_ILi0EEESS_EEEEENS5_IJNS4_10UnderscoreESV_SV_EEEEENS4_13SM90_TMA_LOADENS4_14ComposedLayoutINS4_7SwizzleILi2ELi4ELi3EEENS4_18smem_ptr_flag_bitsILi8EEENSP_INS5_IJNSA_ILi8EEESG_EEENS5_IJSG_SB_EEEEEEEvNS4_8identityESY_S18_vS19_EENS_8epilogue10collective6detail29Sm90TmaWarpSpecializedAdapterINS1C_15DefaultEpilogueIaSI_SI_NS1B_6thread17LinearCombinationIaLi1EiiLNS1G_9ScaleType4KindE0ELNS_15FloatRoundStyleE2EaEENS1_15EpilogueDefaultEEEEEvvEEEEvNT_6ParamsE,"aw",@nobits
	.sectionflags	@""
	.align	16
	.zero		1024


//--------------------- .nv.shared.reserved.0     --------------------------
	.section	.nv.shared.reserved.0,"aw",@nobits
	.weak		__nv_reservedSMEM_offset_0_alias
	.size		__nv_reservedSMEM_offset_0_alias, 0, 0
	.other		__nv_reservedSMEM_offset_0_alias,@"STO_CUDA_RESERVED_SHARED STV_DEFAULT"
__nv_reservedSMEM_offset_0_alias:
	.zero		0


//--------------------- .nv.global                --------------------------
	.section	.nv.global,"aw",@nobits
.nv.global:
	.type		_ZN40_INTERNAL_463320fc_4_k_cu_6a89bb25_285994cute1_E,@object
	.size		_ZN40_INTERNAL_463320fc_4_k_cu_6a89bb25_285994cute1_E,(_ZN40_INTERNAL_463320fc_4_k_cu_6a89bb25_285994cuda3std3__45__cpo6cbeginE - _ZN40_INTERNAL_463320fc_4_k_cu_6a89bb25_285994cute1_E)
_ZN40_INTERNAL_463320fc_4_k_cu_6a89bb25_285994cute1_E:
	.zero		1
	.type		_ZN40_INTERNAL_463320fc_4_k_cu_6a89bb25_285994cuda3std3__45__cpo6cbeginE,@object
	.size		_ZN40_INTERNAL_463320fc_4_k_cu_6a89bb25_285994cuda3std3__45__cpo6cbeginE,(_ZN40_INTERNAL_463320fc_4_k_cu_6a89bb25_285994cuda3std3__48in_placeE - _ZN40_INTERNAL_463320fc_4_k_cu_6a89bb25_285994cuda3std3__45__cpo6cbeginE)
_ZN40_INTERNAL_463320fc_4_k_cu_6a89bb25_285994cuda3std3__45__cpo6cbeginE:
	.zero		1
	.type		_ZN40_INTERNAL_463320fc_4_k_cu_6a89bb25_285994cuda3std3__48in_placeE,@object
	.size		_ZN40_INTERNAL_463320fc_4_k_cu_6a89bb25_285994cuda3std3__48in_placeE,(_ZN40_INTERNAL_463320fc_4_k_cu_6a89bb25_285994cuda3std6ranges3__45__cpo9iter_moveE - _ZN40_INTERNAL_463320fc_4_k_cu_6a89bb25_285994cuda3std3__48in_placeE)
_ZN40_INTERNAL_463320fc_4_k_cu_6a89bb25_285994cuda3std3__48in_placeE:
	.zero		1
	.type		_ZN40_INTERNAL_463320fc_4_k_cu_6a89bb25_285994cuda3std6ranges3__45__cpo9iter_moveE,@object
	.size		_ZN40_INTERNAL_463320fc_4_k_cu_6a89bb25_285994cuda3std6ranges3__45__cpo9iter_moveE,(_ZN40_INTERNAL_463320fc_4_k_cu_6a89bb25_285994cuda3std3__45__cpo5beginE - _ZN40_INTERNAL_463320fc_4_k_cu_6a89bb25_285994cuda3std6ranges3__45__cpo9iter_moveE)
_ZN40_INTERNAL_463320fc_4_k_cu_6a89bb25_285994cuda3std6ranges3__45__cpo9iter_moveE:
	.zero		1
	.type		_ZN40_INTERNAL_463320fc_4_k_cu_6a89bb25_285994cuda3std3__45__cpo5beginE,@object
	.size		_ZN40_INTERNAL_463320fc_4_k_cu_6a89bb25_285994cuda3std3__45__cpo5beginE,(_ZN40_INTERNAL_463320fc_4_k_cu_6a89bb25_285994cuda3std3__442_GLOBAL__N__463320fc_4_k_cu_6a89bb25_285996ignoreE - _ZN40_INTERNAL_463320fc_4_k_cu_6a89bb25_285994cuda3std3__45__cpo5beginE)
_ZN40_INTERNAL_463320fc_4_k_cu_6a89bb25_285994cuda3std3__45__cpo5beginE:
	.zero		1
	.type		_ZN40_INTERNAL_463320fc_4_k_cu_6a89bb25_285994cuda3std3__442_GLOBAL__N__463320fc_4_k_cu_6a89bb25_285996ignoreE,@object
	.size		_ZN40_INTERNAL_463320fc_4_k_cu_6a89bb25_285994cuda3std3__442_GLOBAL__N__463320fc_4_k_cu_6a89bb25_285996ignoreE,(_ZN40_INTERNAL_463320fc_4_k_cu_6a89bb25_285994cute7productE - _ZN40_INTERNAL_463320fc_4_k_cu_6a89bb25_285994cuda3std3__442_GLOBAL__N__463320fc_4_k_cu_6a89bb25_285996ignoreE)
_ZN40_INTERNAL_463320fc_4_k_cu_6a89bb25_285994cuda3std3__442_GLOBAL__N__463320fc_4_k_cu_6a89bb25_285996ignoreE:
	.zero		1
	.type		_ZN40_INTERNAL_463320fc_4_k_cu_6a89bb25_285994cute7productE,@object
	.size		_ZN40_INTERNAL_463320fc_4_k_cu_6a89bb25_285994cute7productE,(_ZN40_INTERNAL_463320fc_4_k_cu_6a89bb25_285994cuda3std3__45__cpo3endE - _ZN40_INTERNAL_463320fc_4_k_cu_6a89bb25_285994cute7productE)
_ZN40_INTERNAL_463320fc_4_k_cu_6a89bb25_285994cute7productE:
	.zero		1
	.type		_ZN40_INTERNAL_463320fc_4_k_cu_6a89bb25_285994cuda3std3__45__cpo3endE,@object
	.size		_ZN40_INTERNAL_463320fc_4_k_cu_6a89bb25_285994cuda3std3__45__cpo3endE,(_ZN40_INTERNAL_463320fc_4_k_cu_6a89bb25_285994cuda3std3__419piecewise_constructE - _ZN40_INTERNAL_463320fc_4_k_cu_6a89bb25_285994cuda3std3__45__cpo3endE)
_ZN40_INTERNAL_463320fc_4_k_cu_6a89bb25_285994cuda3std3__45__cpo3endE:
	.zero		1
	.type		_ZN40_INTERNAL_463320fc_4_k_cu_6a89bb25_285994cuda3std3__419piecewise_constructE,@object
	.size		_ZN40_INTERNAL_463320fc_4_k_cu_6a89bb25_285994cuda3std3__419piecewise_constructE,(_ZN40_INTERNAL_463320fc_4_k_cu_6a89bb25_285994cuda3std3__45__cpo4cendE - _ZN40_INTERNAL_463320fc_4_k_cu_6a89bb25_285994cuda3std3__419piecewise_constructE)
_ZN40_INTERNAL_463320fc_4_k_cu_6a89bb25_285994cuda3std3__419piecewise_constructE:
	.zero		1
	.type		_ZN40_INTERNAL_463320fc_4_k_cu_6a89bb25_285994cuda3std3__45__cpo4cendE,@object
	.size		_ZN40_INTERNAL_463320fc_4_k_cu_6a89bb25_285994cuda3std3__45__cpo4cendE,(_ZN40_INTERNAL_463320fc_4_k_cu_6a89bb25_285994cuda3std6ranges3__45__cpo4swapE - _ZN40_INTERNAL_463320fc_4_k_cu_6a89bb25_285994cuda3std3__45__cpo4cendE)
_ZN40_INTERNAL_463320fc_4_k_cu_6a89bb25_285994cuda3std3__45__cpo4cendE:
	.zero		1
	.type		_ZN40_INTERNAL_463320fc_4_k_cu_6a89bb25_285994cuda3std6ranges3__45__cpo4swapE,@object
	.size		_ZN40_INTERNAL_463320fc_4_k_cu_6a89bb25_285994cuda3std6ranges3__45__cpo4swapE,(.L_8 - _ZN40_INTERNAL_463320fc_4_k_cu_6a89bb25_285994cuda3std6ranges3__45__cpo4swapE)
_ZN40_INTERNAL_463320fc_4_k_cu_6a89bb25_285994cuda3std6ranges3__45__cpo4swapE:
	.zero		1
.L_8:


//--------------------- .nv.constant0._ZN7cutlass13device_kernelINS_4gemm6kernel13GemmUniversalIN4cute5tupleIJiiiiEEENS1_10collective13CollectiveMmaINS1_34MainloopSm90TmaGmmaWarpSpecializedILi7ENS5_IJNS4_1CILi1EEESB_SB_EEENS1_35KernelTmaWarpSpecializedCooperativeEEENS5_IJNSA_ILi128EEENSA_ILi64EEESG_EEEaNS5_IJlSB_lEEEaSI_NS4_8TiledMMAINS4_8MMA_AtomIJNS4_4SM904GMMA26MMA_64x64x32_S32S8S8_SS_TNEEEENS4_6LayoutINS5_IJNSA_ILi2EEESB_SB_EEENS5_IJSB_NSA_ILi0EEESS_EEEEENS5_IJNS4_10UnderscoreESV_SV_EEEEENS4_13SM90_TMA_LOADENS4_14ComposedLayoutINS4_7SwizzleILi2ELi4ELi3EEENS4_18smem_ptr_flag_bitsILi8EEENSP_INS5_IJNSA_ILi8EEESG_EEENS5_IJSG_SB_EEEEEEEvNS4_8identityESY_S18_vS19_EENS_8epilogue10collective6detail29Sm90TmaWarpSpecializedAdapterINS1C_15DefaultEpilogueIaSI_SI_NS1B_6thread17LinearCombinationIaLi1EiiLNS1G_9ScaleType4KindE0ELNS_15FloatRoundStyleE2EaEENS1_15EpilogueDefaultEEEEEvvEEEEvNT_6ParamsE --------------------------
	.section	.nv.constant0._ZN7cutlass13device_kernelINS_4gemm6kernel13GemmUniversalIN4cute5tupleIJiiiiEEENS1_10collective13CollectiveMmaINS1_34MainloopSm90TmaGmmaWarpSpecializedILi7ENS5_IJNS4_1CILi1EEESB_SB_EEENS1_35KernelTmaWarpSpecializedCooperativeEEENS5_IJNSA_ILi128EEENSA_ILi64EEESG_EEEaNS5_IJlSB_lEEEaSI_NS4_8TiledMMAINS4_8MMA_AtomIJNS4_4SM904GMMA26MMA_64x64x32_S32S8S8_SS_TNEEEENS4_6LayoutINS5_IJNSA_ILi2EEESB_SB_EEENS5_IJSB_NSA_ILi0EEESS_EEEEENS5_IJNS4_10UnderscoreESV_SV_EEEEENS4_13SM90_TMA_LOADENS4_14ComposedLayoutINS4_7SwizzleILi2ELi4ELi3EEENS4_18smem_ptr_flag_bitsILi8EEENSP_INS5_IJNSA_ILi8EEESG_EEENS5_IJSG_SB_EEEEEEEvNS4_8identityESY_S18_vS19_EENS_8epilogue10collective6detail29Sm90TmaWarpSpecializedAdapterINS1C_15DefaultEpilogueIaSI_SI_NS1B_6thread17LinearCombinationIaLi1EiiLNS1G_9ScaleType4KindE0ELNS_15FloatRoundStyleE2EaEENS1_15EpilogueDefaultEEEEEvvEEEEvNT_6ParamsE,"a",@progbits
	.sectionflags	@""
	.align	4
.nv.constant0._ZN7cutlass13device_kernelINS_4gemm6kernel13GemmUniversalIN4cute5tupleIJiiiiEEENS1_10collective13CollectiveMmaINS1_34MainloopSm90TmaGmmaWarpSpecializedILi7ENS5_IJNS4_1CILi1EEESB_SB_EEENS1_35KernelTmaWarpSpecializedCooperativeEEENS5_IJNSA_ILi128EEENSA_ILi64EEESG_EEEaNS5_IJlSB_lEEEaSI_NS4_8TiledMMAINS4_8MMA_AtomIJNS4_4SM904GMMA26MMA_64x64x32_S32S8S8_SS_TNEEEENS4_6LayoutINS5_IJNSA_ILi2EEESB_SB_EEENS5_IJSB_NSA_ILi0EEESS_EEEEENS5_IJNS4_10UnderscoreESV_SV_EEEEENS4_13SM90_TMA_LOADENS4_14ComposedLayoutINS4_7SwizzleILi2ELi4ELi3EEENS4_18smem_ptr_flag_bitsILi8EEENSP_INS5_IJNSA_ILi8EEESG_EEENS5_IJSG_SB_EEEEEEEvNS4_8identityESY_S18_vS19_EENS_8epilogue10collective6detail29Sm90TmaWarpSpecializedAdapterINS1C_15DefaultEpilogueIaSI_SI_NS1B_6thread17LinearCombinationIaLi1EiiLNS1G_9ScaleType4KindE0ELNS_15FloatRoundStyleE2EaEENS1_15EpilogueDefaultEEEEEvvEEEEvNT_6ParamsE:
	.zero		1664


//--------------------- SYMBOLS --------------------------

	.type		.nv.reservedSmem.offset0,@object
	.size		.nv.reservedSmem.offset0,0x4
	.type		__assertfail,@function
